	.target	sm_90a

	.elftype	@"ET_EXEC"


//--------------------- .note.nv.tkinfo           --------------------------
	.section	.note.nv.tkinfo,"",@"SHT_NOTE"
	.sectionflags	@"SHF_NOTE_NV_TKINFO"
	.tkinfo
        /*0018*/ 	.word	0x00000002
        /*0030*/ 	.string	""
        /*0030*/ 	.string	"ptxas"
        /*0030*/ 	.string	"Cuda compilation tools, release 13.0, V13.0.88"
        /*0030*/ 	.string	"Build cuda_13.0.r13.0/compiler.36424714_0"
        /*0030*/ 	.string	"-arch sm_90a -m 64 "



//--------------------- .note.nv.cuinfo           --------------------------
	.section	.note.nv.cuinfo,"",@"SHT_NOTE"
	.sectionflags	@"SHF_NOTE_NV_CUINFO"
        /*0018*/ 	.short	0x0002
        /*001a*/ 	.short	0x005a
        /*001c*/ 	.short	0x0082
	.zero		2


//--------------------- .nv.info                  --------------------------
	.section	.nv.info,"",@"SHT_CUDA_INFO"
	.align	4


	//----- nvinfo : EIATTR_REGCOUNT
	.align		4
        /*0000*/ 	.byte	0x04, 0x2f
        /*0002*/ 	.short	(.L_12 - .L_11)
	.align		4
.L_11:
        /*0004*/ 	.word	index@(_Z6kernelPffPKfS1_fS1_)
        /*0008*/ 	.word	0x00000020


	//----- nvinfo : EIATTR_FRAME_SIZE
	.align		4
.L_12:
        /*000c*/ 	.byte	0x04, 0x11
        /*000e*/ 	.short	(.L_14 - .L_13)
	.align		4
.L_13:
        /*0010*/ 	.word	index@(_Z6kernelPffPKfS1_fS1_)
        /*0014*/ 	.word	0x00000000


	//----- nvinfo : EIATTR_MIN_STACK_SIZE
	.align		4
.L_14:
        /*0018*/ 	.byte	0x04, 0x12
        /*001a*/ 	.short	(.L_16 - .L_15)
	.align		4
.L_15:
        /*001c*/ 	.word	index@(_Z6kernelPffPKfS1_fS1_)
        /*0020*/ 	.word	0x00000000
.L_16:


//--------------------- .nv.compat                --------------------------
	.section	.nv.compat,"",@"SHT_CUDA_COMPAT_INFO"
	.align	4
        /*0000*/ 	.byte	0x02, 0x09, 0x01, 0x00, 0x02, 0x02, 0x01, 0x00, 0x02, 0x05, 0x05, 0x00, 0x03, 0x07, 0x01, 0x01
        /*0010*/ 	.byte	0x02, 0x03, 0x00, 0x00, 0x02, 0x06, 0x01, 0x00, 0x04, 0x0b, 0x08, 0x00, 0x00, 0x00, 0x00, 0x00
        /*0020*/ 	.byte	0x00, 0x00, 0x00, 0x00


//--------------------- .nv.info._Z6kernelPffPKfS1_fS1_ --------------------------
	.section	.nv.info._Z6kernelPffPKfS1_fS1_,"",@"SHT_CUDA_INFO"
	.sectionflags	@""
	.align	4


	//----- nvinfo : EIATTR_CUDA_API_VERSION
	.align		4
        /*0000*/ 	.byte	0x04, 0x37
        /*0002*/ 	.short	(.L_18 - .L_17)
.L_17:
        /*0004*/ 	.word	0x00000082


	//----- nvinfo : EIATTR_KPARAM_INFO
	.align		4
.L_18:
        /*0008*/ 	.byte	0x04, 0x17
        /*000a*/ 	.short	(.L_20 - .L_19)
.L_19:
        /*000c*/ 	.word	0x00000000
        /*0010*/ 	.short	0x0005
        /*0012*/ 	.short	0x0028
        /*0014*/ 	.byte	0x00, 0xf0, 0x21, 0x00


	//----- nvinfo : EIATTR_KPARAM_INFO
	.align		4
.L_20:
        /*0018*/ 	.byte	0x04, 0x17
        /*001a*/ 	.short	(.L_22 - .L_21)
.L_21:
        /*001c*/ 	.word	0x00000000
        /*0020*/ 	.short	0x0004
        /*0022*/ 	.short	0x0020
        /*0024*/ 	.byte	0x00, 0xf0, 0x11, 0x00


	//----- nvinfo : EIATTR_KPARAM_INFO
	.align		4
.L_22:
        /*0028*/ 	.byte	0x04, 0x17
        /*002a*/ 	.short	(.L_24 - .L_23)
.L_23:
        /*002c*/ 	.word	0x00000000
        /*0030*/ 	.short	0x0003
        /*0032*/ 	.short	0x0018
        /*0034*/ 	.byte	0x00, 0xf0, 0x21, 0x00


	//----- nvinfo : EIATTR_KPARAM_INFO
	.align		4
.L_24:
        /*0038*/ 	.byte	0x04, 0x17
        /*003a*/ 	.short	(.L_26 - .L_25)
.L_25:
        /*003c*/ 	.word	0x00000000
        /*0040*/ 	.short	0x0002
        /*0042*/ 	.short	0x0010
        /*0044*/ 	.byte	0x00, 0xf0, 0x21, 0x00


	//----- nvinfo : EIATTR_KPARAM_INFO
	.align		4
.L_26:
        /*0048*/ 	.byte	0x04, 0x17
        /*004a*/ 	.short	(.L_28 - .L_27)
.L_27:
        /*004c*/ 	.word	0x00000000
        /*0050*/ 	.short	0x0001
        /*0052*/ 	.short	0x0008
        /*0054*/ 	.byte	0x00, 0xf0, 0x11, 0x00


	//----- nvinfo : EIATTR_KPARAM_INFO
	.align		4
.L_28:
        /*0058*/ 	.byte	0x04, 0x17
        /*005a*/ 	.short	(.L_30 - .L_29)
.L_29:
        /*005c*/ 	.word	0x00000000
        /*0060*/ 	.short	0x0000
        /*0062*/ 	.short	0x0000
        /*0064*/ 	.byte	0x00, 0xf0, 0x21, 0x00


	//----- nvinfo : EIATTR_SPARSE_MMA_MASK
	.align		4
.L_30:
        /*0068*/ 	.byte	0x03, 0x50
        /*006a*/ 	.short	0x0000


	//----- nvinfo : EIATTR_MAXREG_COUNT
	.align		4
        /*006c*/ 	.byte	0x03, 0x1b
        /*006e*/ 	.short	0x00ff


	//----- nvinfo : EIATTR_NUM_BARRIERS
	.align		4
        /*0070*/ 	.byte	0x02, 0x4c
        /*0072*/ 	.byte	0x01
	.zero		1


	//----- nvinfo : EIATTR_MERCURY_ISA_VERSION
	.align		4
        /*0074*/ 	.byte	0x03, 0x5f
        /*0076*/ 	.short	0x0101


	//----- nvinfo : EIATTR_EXIT_INSTR_OFFSETS
	.align		4
        /*0078*/ 	.byte	0x04, 0x1c
        /*007a*/ 	.short	(.L_32 - .L_31)


	//   ....[0]....
.L_31:
        /*007c*/ 	.word	0x00003570


	//   ....[1]....
        /*0080*/ 	.word	0x00003690


	//----- nvinfo : EIATTR_CRS_STACK_SIZE
	.align		4
.L_32:
        /*0084*/ 	.byte	0x04, 0x1e
        /*0086*/ 	.short	(.L_34 - .L_33)
.L_33:
        /*0088*/ 	.word	0x00000000


	//----- nvinfo : EIATTR_CBANK_PARAM_SIZE
	.align		4
.L_34:
        /*008c*/ 	.byte	0x03, 0x19
        /*008e*/ 	.short	0x0030


	//----- nvinfo : EIATTR_PARAM_CBANK
	.align		4
        /*0090*/ 	.byte	0x04, 0x0a
        /*0092*/ 	.short	(.L_36 - .L_35)
	.align		4
.L_35:
        /*0094*/ 	.word	index@(.nv.constant0._Z6kernelPffPKfS1_fS1_)
        /*0098*/ 	.short	0x0210
        /*009a*/ 	.short	0x0030


	//----- nvinfo : EIATTR_SW_WAR
	.align		4
.L_36:
        /*009c*/ 	.byte	0x04, 0x36
        /*009e*/ 	.short	(.L_38 - .L_37)
.L_37:
        /*00a0*/ 	.word	0x00000008
.L_38:


//--------------------- .nv.callgraph             --------------------------
	.section	.nv.callgraph,"",@"SHT_CUDA_CALLGRAPH"
	.align	4
	.sectionentsize	8
	.align		4
        /*0000*/ 	.word	0x00000000
	.align		4
        /*0004*/ 	.word	0xffffffff
	.align		4
        /*0008*/ 	.word	0x00000000
	.align		4
        /*000c*/ 	.word	0xfffffffe
	.align		4
        /*0010*/ 	.word	0x00000000
	.align		4
        /*0014*/ 	.word	0xfffffffd
	.align		4
        /*0018*/ 	.word	0x00000000
	.align		4
        /*001c*/ 	.word	0xfffffffc


//--------------------- .nv.constant4             --------------------------
	.section	.nv.constant4,"a",@progbits
	.align	8
	.align		8
.nv.constant4:
        /*0000*/ 	.dword	_ZN34_INTERNAL_e3ccb2e2_4_k_cu_0405850d4cuda3std3__45__cpo5beginE
	.align		8
        /*0008*/ 	.dword	_ZN34_INTERNAL_e3ccb2e2_4_k_cu_0405850d4cuda3std3__45__cpo3endE
	.align		8
        /*0010*/ 	.dword	_ZN34_INTERNAL_e3ccb2e2_4_k_cu_0405850d4cuda3std3__45__cpo6cbeginE
	.align		8
        /*0018*/ 	.dword	_ZN34_INTERNAL_e3ccb2e2_4_k_cu_0405850d4cuda3std3__45__cpo4cendE
	.align		8
        /*0020*/ 	.dword	_ZN34_INTERNAL_e3ccb2e2_4_k_cu_0405850d4cuda3std3__436_GLOBAL__N__e3ccb2e2_4_k_cu_0405850d6ignoreE
	.align		8
        /*0028*/ 	.dword	_ZN34_INTERNAL_e3ccb2e2_4_k_cu_0405850d4cuda3std3__419piecewise_constructE
	.align		8
        /*0030*/ 	.dword	_ZN34_INTERNAL_e3ccb2e2_4_k_cu_0405850d4cuda3std3__48in_placeE
	.align		8
        /*0038*/ 	.dword	_ZN34_INTERNAL_e3ccb2e2_4_k_cu_0405850d4cuda3std6ranges3__45__cpo4swapE
	.align		8
        /*0040*/ 	.dword	_ZN34_INTERNAL_e3ccb2e2_4_k_cu_0405850d4cuda3std6ranges3__45__cpo9iter_moveE
	.align		8
        /*0048*/ 	.dword	_ZN34_INTERNAL_e3ccb2e2_4_k_cu_0405850d4cute7productE
	.align		8
        /*0050*/ 	.dword	_ZN34_INTERNAL_e3ccb2e2_4_k_cu_0405850d4cute1_E


//--------------------- .text._Z6kernelPffPKfS1_fS1_ --------------------------
	.section	.text._Z6kernelPffPKfS1_fS1_,"ax",@progbits
	.align	128
        .global         _Z6kernelPffPKfS1_fS1_
        .type           _Z6kernelPffPKfS1_fS1_,@function
        .size           _Z6kernelPffPKfS1_fS1_,(.L_x_25 - _Z6kernelPffPKfS1_fS1_)
        .other          _Z6kernelPffPKfS1_fS1_,@"STO_CUDA_ENTRY STV_DEFAULT"
_Z6kernelPffPKfS1_fS1_:
.text._Z6kernelPffPKfS1_fS1_:
[----:B------:R-:W-:Y:S01]  /*0000*/  LDC R1, c[0x0][0x28] ;  /* 0x00000a00ff017b82 */ /* 0x000fe20000000800 */
[----:B------:R-:W0:Y:S01]  /*0010*/  S2R R0, SR_TID.X ;  /* 0x0000000000007919 */ /* 0x000e220000002100 */
[----:B------:R-:W-:Y:S01]  /*0020*/  ULDC.64 UR8, c[0x0][0x208] ;  /* 0x0000820000087ab9 */ /* 0x000fe20000000a00 */
[----:B------:R-:W-:Y:S01]  /*0030*/  BSSY B0, `(.L_x_0) ;  /* 0x0000072000007945 */ /* 0x000fe20003800000 */
[----:B0-----:R-:W-:-:S13]  /*0040*/  ISETP.NE.AND P0, PT, R0, RZ, PT ;  /* 0x000000ff0000720c */ /* 0x001fda0003f05270 */
[----:B------:R-:W-:Y:S05]  /*0050*/  @P0 BRA `(.L_x_1) ;  /* 0x0000000400bc0947 */ /* 0x000fea0003800000 */
[----:B------:R-:W0:Y:S01]  /*0060*/  S2R R17, SR_CgaCtaId ;  /* 0x0000000000117919 */ /* 0x000e220000008800 */
[----:B------:R-:W-:Y:S01]  /*0070*/  MOV R4, 0x400 ;  /* 0x0000040000047802 */ /* 0x000fe20000000f00 */
[----:B------:R-:W1:Y:S01]  /*0080*/  LDC R3, c[0x0][0x224] ;  /* 0x00008900ff037b82 */ /* 0x000e620000000800 */
[----:B------:R-:W-:Y:S02]  /*0090*/  HFMA2.MMA R5, -RZ, RZ, 0, 1.9073486328125e-06 ;  /* 0x00000020ff057435 */ /* 0x000fe400000001ff */
[----:B------:R-:W-:Y:S02]  /*00a0*/  R2UR UR4, R4 ;  /* 0x00000000040472ca */ /* 0x000fe400000e0000 */
[----:B0-----:R-:W-:-:S13]  /*00b0*/  R2UR UR5, R17 ;  /* 0x00000000110572ca */ /* 0x001fda00000e0000 */
[----:B------:R-:W-:-:S03]  /*00c0*/  ULEA UR4, UR5, UR4, 0x18 ;  /* 0x0000000405047291 */ /* 0x000fc6000f8ec03f */
[----:B------:R-:W-:Y:S02]  /*00d0*/  ULDC UR5, c[0x0][0x220] ;  /* 0x0000880000057ab9 */ /* 0x000fe40000000800 */
[----:B-1----:R-:W-:-:S07]  /*00e0*/  MOV R2, UR5 ;  /* 0x0000000500027c02 */ /* 0x002fce0008000f00 */
.L_x_2:
[----:B------:R-:W2:Y:S04]  /*00f0*/  LDG.E R6, desc[UR8][R2.64] ;  /* 0x0000000802067981 */ /* 0x000ea8000c1e1900 */
[----:B------:R-:W3:Y:S04]  /*0100*/  LDG.E R8, desc[UR8][R2.64+0x4] ;  /* 0x0000040802087981 */ /* 0x000ee8000c1e1900 */
[----:B------:R-:W4:Y:S04]  /*0110*/  LDG.E R10, desc[UR8][R2.64+0x8] ;  /* 0x00000808020a7981 */ /* 0x000f28000c1e1900 */
[----:B------:R-:W5:Y:S04]  /*0120*/  LDG.E R12, desc[UR8][R2.64+0xc] ;  /* 0x00000c08020c7981 */ /* 0x000f68000c1e1900 */
        /* <DEDUP_REMOVED lines=12> */
[----:B------:R0:W5:Y:S02]  /*01f0*/  LDG.E R15, desc[UR8][R2.64+0x40] ;  /* 0x00004008020f7981 */ /* 0x000164000c1e1900 */
[----:B0-----:R-:W-:-:S04]  /*0200*/  IADD3 R2, P2, R2, 0x44, RZ ;  /* 0x0000004402027810 */ /* 0x001fc80007f5e0ff */
[----:B------:R-:W-:Y:S01]  /*0210*/  IADD3.X R3, RZ, R3, RZ, P2, !PT ;  /* 0x00000003ff037210 */ /* 0x000fe200017fe4ff */
[----:B--2---:R-:W-:Y:S04]  /*0220*/  STS [R5+UR4+-0x20], R6 ;  /* 0xffffe00605007988 */ /* 0x004fe80008000804 */
[----:B---3--:R-:W-:Y:S04]  /*0230*/  STS [R5+UR4+-0x1c], R8 ;  /* 0xffffe40805007988 */ /* 0x008fe80008000804 */
[----:B----4-:R-:W-:Y:S04]  /*0240*/  STS [R5+UR4+-0x18], R10 ;  /* 0xffffe80a05007988 */ /* 0x010fe80008000804 */
[----:B-----5:R-:W-:Y:S04]  /*0250*/  STS [R5+UR4+-0x14], R12 ;  /* 0xffffec0c05007988 */ /* 0x020fe80008000804 */
[----:B------:R-:W-:Y:S04]  /*0260*/  STS [R5+UR4+-0x10], R14 ;  /* 0xfffff00e05007988 */ /* 0x000fe80008000804 */
[----:B------:R-:W-:Y:S04]  /*0270*/  STS [R5+UR4+-0xc], R16 ;  /* 0xfffff41005007988 */ /* 0x000fe80008000804 */
[----:B------:R-:W-:Y:S04]  /*0280*/  STS [R5+UR4+-0x8], R18 ;  /* 0xfffff81205007988 */ /* 0x000fe80008000804 */
[----:B------:R-:W-:Y:S04]  /*0290*/  STS [R5+UR4+-0x4], R20 ;  /* 0xfffffc1405007988 */ /* 0x000fe80008000804 */
[----:B------:R-:W-:Y:S04]  /*02a0*/  STS [R5+UR4], R22 ;  /* 0x0000001605007988 */ /* 0x000fe80008000804 */
[----:B------:R-:W-:Y:S04]  /*02b0*/  STS [R5+UR4+0x4], R24 ;  /* 0x0000041805007988 */ /* 0x000fe80008000804 */
[----:B------:R-:W-:Y:S04]  /*02c0*/  STS [R5+UR4+0x8], R26 ;  /* 0x0000081a05007988 */ /* 0x000fe80008000804 */
[----:B------:R-:W-:Y:S04]  /*02d0*/  STS [R5+UR4+0xc], R28 ;  /* 0x00000c1c05007988 */ /* 0x000fe80008000804 */
[----:B------:R-:W-:Y:S04]  /*02e0*/  STS [R5+UR4+0x10], R7 ;  /* 0x0000100705007988 */ /* 0x000fe80008000804 */
[----:B------:R-:W-:Y:S04]  /*02f0*/  STS [R5+UR4+0x14], R9 ;  /* 0x0000140905007988 */ /* 0x000fe80008000804 */
[----:B------:R-:W-:Y:S04]  /*0300*/  STS [R5+UR4+0x18], R11 ;  /* 0x0000180b05007988 */ /* 0x000fe80008000804 */
[----:B------:R-:W-:Y:S04]  /*0310*/  STS [R5+UR4+0x1c], R13 ;  /* 0x00001c0d05007988 */ /* 0x000fe80008000804 */
[----:B------:R0:W-:Y:S02]  /*0320*/  STS [R5+UR4+0x20], R15 ;  /* 0x0000200f05007988 */ /* 0x0001e40008000804 */
[----:B0-----:R-:W-:-:S04]  /*0330*/  IADD3 R5, R5, 0x44, RZ ;  /* 0x0000004405057810 */ /* 0x001fc80007ffe0ff */
[----:B------:R-:W-:-:S13]  /*0340*/  ISETP.NE.AND P1, PT, R5, 0x3d8, PT ;  /* 0x000003d80500780c */ /* 0x000fda0003f25270 */
[----:B------:R-:W-:Y:S05]  /*0350*/  @P1 BRA `(.L_x_2) ;  /* 0xfffffffc00641947 */ /* 0x000fea000383ffff */
[----:B------:R-:W-:Y:S02]  /*0360*/  IADD3 R2, R4, 0x3b8, RZ ;  /* 0x000003b804027810 */ /* 0x000fe40007ffe0ff */
[----:B------:R-:W-:Y:S02]  /*0370*/  MOV R4, RZ ;  /* 0x000000ff00047202 */ /* 0x000fe40000000f00 */
[----:B------:R-:W-:-:S07]  /*0380*/  LEA R7, R17, R2, 0x18 ;  /* 0x0000000211077211 */ /* 0x000fce00078ec0ff */
.L_x_3:
[----:B0-----:R-:W0:Y:S01]  /*0390*/  LDC.64 R2, c[0x0][0x228] ;  /* 0x00008a00ff027b82 */ /* 0x001e220000000a00 */
[----:B------:R-:W-:-:S05]  /*03a0*/  LEA R5, R4, R4, 0x4 ;  /* 0x0000000404057211 */ /* 0x000fca00078e20ff */
[----:B0-----:R-:W-:-:S05]  /*03b0*/  IMAD.WIDE R2, R5, 0x4, R2 ;  /* 0x0000000405027825 */ /* 0x001fca00078e0202 */
        /* <DEDUP_REMOVED lines=16> */
[----:B------:R-:W5:Y:S01]  /*04c0*/  LDG.E R16, desc[UR8][R2.64+0x40] ;  /* 0x0000400802107981 */ /* 0x000f62000c1e1900 */
[C---:B------:R-:W-:Y:S01]  /*04d0*/  IMAD R6, R4.reuse, 0x44, R7 ;  /* 0x0000004404067824 */ /* 0x040fe200078e0207 */
[----:B------:R-:W-:-:S04]  /*04e0*/  IADD3 R4, R4, 0x1, RZ ;  /* 0x0000000104047810 */ /* 0x000fc80007ffe0ff */
[----:B------:R-:W-:Y:S01]  /*04f0*/  ISETP.NE.AND P1, PT, R4, 0x1b, PT ;  /* 0x0000001b0400780c */ /* 0x000fe20003f25270 */
[----:B--2---:R0:W-:Y:S04]  /*0500*/  STS [R6], R5 ;  /* 0x0000000506007388 */ /* 0x0041e80000000800 */
[----:B---3--:R0:W-:Y:S04]  /*0510*/  STS [R6+0x4], R9 ;  /* 0x0000040906007388 */ /* 0x0081e80000000800 */
[----:B----4-:R0:W-:Y:S04]  /*0520*/  STS [R6+0x8], R11 ;  /* 0x0000080b06007388 */ /* 0x0101e80000000800 */
[----:B-----5:R0:W-:Y:S04]  /*0530*/  STS [R6+0xc], R13 ;  /* 0x00000c0d06007388 */ /* 0x0201e80000000800 */
[----:B------:R0:W-:Y:S04]  /*0540*/  STS [R6+0x10], R15 ;  /* 0x0000100f06007388 */ /* 0x0001e80000000800 */
        /* <DEDUP_REMOVED lines=11> */
[----:B------:R0:W-:Y:S01]  /*0600*/  STS [R6+0x40], R16 ;  /* 0x0000401006007388 */ /* 0x0001e20000000800 */
[----:B------:R-:W-:Y:S05]  /*0610*/  @P1 BRA `(.L_x_3) ;  /* 0xfffffffc005c1947 */ /* 0x000fea000383ffff */
[----:B0-----:R-:W-:-:S11]  /*0620*/  HFMA2.MMA R6, -RZ, RZ, 0, 0 ;  /* 0x00000000ff067435 */ /* 0x001fd600000001ff */
.L_x_5:
[----:B0-----:R-:W0:Y:S01]  /*0630*/  S2R R3, SR_CgaCtaId ;  /* 0x0000000000037919 */ /* 0x001e220000008800 */
[----:B------:R-:W1:Y:S01]  /*0640*/  LDC.64 R4, c[0x0][0x238] ;  /* 0x00008e00ff047b82 */ /* 0x000e620000000a00 */
[----:B------:R-:W-:Y:S02]  /*0650*/  MOV R2, 0x400 ;  /* 0x0000040000027802 */ /* 0x000fe40000000f00 */
[----:B------:R-:W-:Y:S02]  /*0660*/  MOV R7, RZ ;  /* 0x000000ff00077202 */ /* 0x000fe40000000f00 */
[----:B------:R-:W-:-:S04]  /*0670*/  IADD3 R2, R2, 0xae4, RZ ;  /* 0x00000ae402027810 */ /* 0x000fc80007ffe0ff */
[----:B0-----:R-:W-:-:S05]  /*0680*/  LEA R3, R3, R2, 0x18 ;  /* 0x0000000203037211 */ /* 0x001fca00078ec0ff */
[----:B------:R-:W-:-:S07]  /*0690*/  IMAD R8, R6, 0x6c, R3 ;  /* 0x0000006c06087824 */ /* 0x000fce00078e0203 */
.L_x_4:
[----:B------:R-:W-:-:S04]  /*06a0*/  IMAD R3, R6, 0x1b, R7 ;  /* 0x0000001b06037824 */ /* 0x000fc800078e0207 */
[----:B01----:R-:W-:-:S06]  /*06b0*/  IMAD.WIDE R2, R3, 0x4, R4 ;  /* 0x0000000403027825 */ /* 0x003fcc00078e0204 */
[----:B------:R-:W2:Y:S01]  /*06c0*/  LDG.E R2, desc[UR8][R2.64] ;  /* 0x0000000802027981 */ /* 0x000ea2000c1e1900 */
[C---:B------:R-:W-:Y:S02]  /*06d0*/  LEA R9, R7.reuse, R8, 0x2 ;  /* 0x0000000807097211 */ /* 0x040fe400078e10ff */
[----:B------:R-:W-:-:S04]  /*06e0*/  IADD3 R7, R7, 0x1, RZ ;  /* 0x0000000107077810 */ /* 0x000fc80007ffe0ff */
[----:B------:R-:W-:Y:S01]  /*06f0*/  ISETP.NE.AND P1, PT, R7, 0x1b, PT ;  /* 0x0000001b0700780c */ /* 0x000fe20003f25270 */
[----:B--2---:R0:W-:-:S12]  /*0700*/  STS [R9], R2 ;  /* 0x0000000209007388 */ /* 0x0041d80000000800 */
[----:B------:R-:W-:Y:S05]  /*0710*/  @P1 BRA `(.L_x_4) ;  /* 0xfffffffc00e01947 */ /* 0x000fea000383ffff */
[----:B------:R-:W-:-:S04]  /*0720*/  IADD3 R6, R6, 0x1, RZ ;  /* 0x0000000106067810 */ /* 0x000fc80007ffe0ff */
[----:B------:R-:W-:-:S13]  /*0730*/  ISETP.GE.U32.AND P1, PT, R6, 0xe, PT ;  /* 0x0000000e0600780c */ /* 0x000fda0003f26070 */
[----:B------:R-:W-:Y:S05]  /*0740*/  @!P1 BRA `(.L_x_5) ;  /* 0xfffffffc00b89947 */ /* 0x000fea000383ffff */
.L_x_1:
[----:B------:R-:W-:Y:S05]  /*0750*/  BSYNC B0 ;  /* 0x0000000000007941 */ /* 0x000fea0003800000 */
.L_x_0:
[----:B0-----:R-:W-:Y:S01]  /*0760*/  SHF.R.S32.HI R2, RZ, 0x1f, R0 ;  /* 0x0000001fff027819 */ /* 0x001fe20000011400 */
[----:B------:R-:W0:Y:S08]  /*0770*/  S2UR UR5, SR_CgaCtaId ;  /* 0x00000000000579c3 */ /* 0x000e300000008800 */
[----:B------:R-:W-:Y:S01]  /*0780*/  BAR.SYNC.DEFER_BLOCKING 0x0 ;  /* 0x0000000000007b1d */ /* 0x000fe20000010000 */
[----:B------:R-:W-:Y:S01]  /*0790*/  HFMA2.MMA R11, -RZ, RZ, 0, 0 ;  /* 0x00000000ff0b7435 */ /* 0x000fe200000001ff */
[----:B------:R-:W-:Y:S01]  /*07a0*/  SHF.R.S32.HI R3, RZ, 0x1f, R2 ;  /* 0x0000001fff037819 */ /* 0x000fe20000011402 */
[----:B------:R-:W-:Y:S01]  /*07b0*/  HFMA2.MMA R9, -RZ, RZ, 0, 0 ;  /* 0x00000000ff097435 */ /* 0x000fe200000001ff */
[----:B------:R-:W-:Y:S01]  /*07c0*/  MOV R16, RZ ;  /* 0x000000ff00107202 */ /* 0x000fe20000000f00 */
[----:B------:R-:W-:Y:S01]  /*07d0*/  HFMA2.MMA R12, -RZ, RZ, 0, 0 ;  /* 0x00000000ff0c7435 */ /* 0x000fe200000001ff */
[----:B------:R-:W-:Y:S01]  /*07e0*/  LEA.HI R3, P1, R3, R0, RZ, 0x4 ;  /* 0x0000000003037211 */ /* 0x000fe200078320ff */
[----:B------:R-:W-:Y:S01]  /*07f0*/  UMOV UR4, 0x400 ;  /* 0x0000040000047882 */ /* 0x000fe20000000000 */
[----:B------:R-:W-:Y:S01]  /*0800*/  CS2R R14, SRZ ;  /* 0x00000000000e7805 */ /* 0x000fe2000001ff00 */
[----:B------:R-:W-:Y:S01]  /*0810*/  UIADD3 UR6, UR4, 0x3b8, URZ ;  /* 0x000003b804067890 */ /* 0x000fe2000fffe03f */
[----:B------:R-:W-:Y:S01]  /*0820*/  LOP3.LUT R13, R3, 0xfffffff0, RZ, 0xc0, !PT ;  /* 0xfffffff0030d7812 */ /* 0x000fe200078ec0ff */
[----:B------:R-:W-:Y:S01]  /*0830*/  BSSY B0, `(.L_x_6) ;  /* 0x0000250000007945 */ /* 0x000fe20003800000 */
[----:B------:R-:W-:-:S02]  /*0840*/  IADD3.X R2, RZ, R2, RZ, P1, !PT ;  /* 0x00000002ff027210 */ /* 0x000fc40000ffe4ff */
[----:B------:R-:W-:Y:S02]  /*0850*/  IADD3 R13, R0, -R13, RZ ;  /* 0x8000000d000d7210 */ /* 0x000fe40007ffe0ff */
[----:B------:R-:W-:Y:S02]  /*0860*/  SHF.R.U64 R3, R3, 0x4, R2 ;  /* 0x0000000403037819 */ /* 0x000fe40000001202 */
[CC--:B------:R-:W-:Y:S02]  /*0870*/  LEA.HI R5, R13.reuse, R13.reuse, RZ, 0x1 ;  /* 0x0000000d0d057211 */ /* 0x0c0fe400078f08ff */
[----:B------:R-:W-:Y:S02]  /*0880*/  ISETP.GT.AND P3, PT, R13, 0xd, PT ;  /* 0x0000000d0d00780c */ /* 0x000fe40003f64270 */
[C---:B------:R-:W-:Y:S01]  /*0890*/  LOP3.LUT R0, R5.reuse, 0xfffffffe, RZ, 0xc0, !PT ;  /* 0xfffffffe05007812 */ /* 0x040fe200078ec0ff */
[----:B0-----:R-:W-:Y:S01]  /*08a0*/  ULEA UR6, UR5, UR6, 0x18 ;  /* 0x0000000605067291 */ /* 0x001fe2000f8ec03f */
[----:B------:R-:W-:Y:S01]  /*08b0*/  SHF.L.U32 R7, R5, 0x1, RZ ;  /* 0x0000000105077819 */ /* 0x000fe200000006ff */
[----:B------:R-:W-:Y:S01]  /*08c0*/  ULEA UR4, UR5, UR4, 0x18 ;  /* 0x0000000405047291 */ /* 0x000fe2000f8ec03f */
[----:B------:R-:W-:-:S02]  /*08d0*/  IADD3 R0, -R0, R13, RZ ;  /* 0x0000000d00007210 */ /* 0x000fc40007ffe1ff */
[----:B------:R-:W-:Y:S02]  /*08e0*/  CS2R R4, SRZ ;  /* 0x0000000000047805 */ /* 0x000fe4000001ff00 */
[----:B------:R-:W-:Y:S01]  /*08f0*/  LOP3.LUT R7, R7, 0x3ffffffc, RZ, 0xc0, !PT ;  /* 0x3ffffffc07077812 */ /* 0x000fe200078ec0ff */
[----:B------:R-:W-:Y:S01]  /*0900*/  ULDC UR5, c[0x0][0x218] ;  /* 0x0000860000057ab9 */ /* 0x000fe20000000800 */
[----:B------:R-:W-:Y:S02]  /*0910*/  LEA R6, R3, R0, 0x1 ;  /* 0x0000000003067211 */ /* 0x000fe400078e08ff */
[----:B------:R-:W-:Y:S02]  /*0920*/  CS2R R2, SRZ ;  /* 0x0000000000027805 */ /* 0x000fe4000001ff00 */
[----:B------:R-:W-:Y:S02]  /*0930*/  LEA R7, R7, R7, 0x4 ;  /* 0x0000000707077211 */ /* 0x000fe400078e20ff */
[----:B------:R-:W-:-:S02]  /*0940*/  ISETP.GT.AND P1, PT, R6, 0x3, PT ;  /* 0x000000030600780c */ /* 0x000fc40003f24270 */
[C---:B------:R-:W-:Y:S02]  /*0950*/  ISETP.GT.AND P2, PT, R6.reuse, 0x2, PT ;  /* 0x000000020600780c */ /* 0x040fe40003f44270 */
[----:B------:R-:W-:Y:S02]  /*0960*/  SHF.L.U32 R6, R6, 0x2, RZ ;  /* 0x0000000206067819 */ /* 0x000fe400000006ff */
[----:B------:R-:W-:Y:S02]  /*0970*/  MOV R0, RZ ;  /* 0x000000ff00007202 */ /* 0x000fe40000000f00 */
[----:B------:R-:W-:Y:S02]  /*0980*/  LEA R8, R6, R6, 0x4 ;  /* 0x0000000606087211 */ /* 0x000fe400078e20ff */
[----:B------:R-:W-:Y:S02]  /*0990*/  LEA R6, R7, UR6, 0x2 ;  /* 0x0000000607067c11 */ /* 0x000fe4000f8e10ff */
[----:B------:R-:W-:Y:S01]  /*09a0*/  LEA R8, R8, UR4, 0x2 ;  /* 0x0000000408087c11 */ /* 0x000fe2000f8e10ff */
[----:B------:R-:W-:Y:S01]  /*09b0*/  ULDC UR4, c[0x0][0x230] ;  /* 0x00008c0000047ab9 */ /* 0x000fe20000000800 */
[----:B------:R-:W-:Y:S01]  /*09c0*/  MOV R7, RZ ;  /* 0x000000ff00077202 */ /* 0x000fe20000000f00 */
[----:B------:R-:W-:Y:S01]  /*09d0*/  @!P3 LDS R5, [R6] ;  /* 0x000000000605b984 */ /* 0x000fe20000000800 */
[----:B------:R-:W-:-:S03]  /*09e0*/  ISETP.GT.AND P4, PT, R13, 0xb, PT ;  /* 0x0000000b0d00780c */ /* 0x000fc60003f84270 */
[----:B------:R-:W0:Y:S04]  /*09f0*/  @!P1 LDS R3, [R8] ;  /* 0x0000000008039984 */ /* 0x000e280000000800 */
[----:B------:R-:W1:Y:S04]  /*0a00*/  @!P2 LDS R4, [R8+0x88] ;  /* 0x000088000804a984 */ /* 0x000e680000000800 */
[----:B------:R-:W-:Y:S04]  /*0a10*/  @!P3 LDS R9, [R6+0x4] ;  /* 0x000004000609b984 */ /* 0x000fe80000000800 */
[----:B------:R-:W2:Y:S04]  /*0a20*/  @!P1 LDS R11, [R8+0x4] ;  /* 0x00000400080b9984 */ /* 0x000ea80000000800 */
[----:B------:R-:W3:Y:S04]  /*0a30*/  @!P2 LDS R16, [R8+0x8c] ;  /* 0x00008c000810a984 */ /* 0x000ee80000000800 */
[----:B------:R-:W4:Y:S04]  /*0a40*/  @!P1 LDS R0, [R8+0x44] ;  /* 0x0000440008009984 */ /* 0x000f280000000800 */
[----:B------:R-:W5:Y:S04]  /*0a50*/  @!P2 LDS R2, [R8+0xcc] ;  /* 0x0000cc000802a984 */ /* 0x000f680000000800 */
[----:B------:R-:W5:Y:S04]  /*0a60*/  @!P3 LDS R7, [R6+0x44] ;  /* 0x000044000607b984 */ /* 0x000f680000000800 */
[----:B------:R-:W5:Y:S04]  /*0a70*/  @!P1 LDS R14, [R8+0x48] ;  /* 0x00004800080e9984 */ /* 0x000f680000000800 */
[----:B------:R-:W5:Y:S04]  /*0a80*/  @!P3 LDS R12, [R6+0x48] ;  /* 0x00004800060cb984 */ /* 0x000f680000000800 */
[----:B------:R-:W5:Y:S01]  /*0a90*/  @!P2 LDS R15, [R8+0xd0] ;  /* 0x0000d000080fa984 */ /* 0x000f620000000800 */
[C---:B0-----:R-:W-:Y:S01]  /*0aa0*/  FFMA R10, R5.reuse, R3, RZ ;  /* 0x00000003050a7223 */ /* 0x041fe200000000ff */
[----:B-1----:R-:W-:-:S03]  /*0ab0*/  FFMA R13, R5, R4, RZ ;  /* 0x00000004050d7223 */ /* 0x002fc600000000ff */
[C---:B--2---:R-:W-:Y:S01]  /*0ac0*/  FFMA R23, R9.reuse, R11, R10 ;  /* 0x0000000b09177223 */ /* 0x044fe2000000000a */
[----:B---3--:R-:W-:Y:S01]  /*0ad0*/  FFMA R26, R9, R16, R13 ;  /* 0x00000010091a7223 */ /* 0x008fe2000000000d */
[C---:B----4-:R-:W-:Y:S01]  /*0ae0*/  FFMA R19, R5.reuse, R0, RZ ;  /* 0x0000000005137223 */ /* 0x050fe200000000ff */
[----:B-----5:R-:W-:Y:S01]  /*0af0*/  FFMA R18, R5, R2, RZ ;  /* 0x0000000205127223 */ /* 0x020fe200000000ff */
[----:B------:R-:W-:Y:S01]  /*0b00*/  MOV R5, RZ ;  /* 0x000000ff00057202 */ /* 0x000fe20000000f00 */
[C---:B------:R-:W-:Y:S01]  /*0b10*/  FFMA R13, R7.reuse, R0, RZ ;  /* 0x00000000070d7223 */ /* 0x040fe200000000ff */
[C---:B------:R-:W-:Y:S01]  /*0b20*/  FFMA R10, R7.reuse, R3, RZ ;  /* 0x00000003070a7223 */ /* 0x040fe200000000ff */
[C---:B------:R-:W-:Y:S01]  /*0b30*/  FFMA R28, R7.reuse, R2, RZ ;  /* 0x00000002071c7223 */ /* 0x040fe200000000ff */
[----:B------:R-:W-:Y:S01]  /*0b40*/  FFMA R17, R7, R4, RZ ;  /* 0x0000000407117223 */ /* 0x000fe200000000ff */
[----:B------:R-:W-:Y:S01]  /*0b50*/  HFMA2.MMA R7, -RZ, RZ, 0, 0 ;  /* 0x00000000ff077435 */ /* 0x000fe200000001ff */
[CC--:B------:R-:W-:Y:S01]  /*0b60*/  FFMA R19, R9.reuse, R14.reuse, R19 ;  /* 0x0000000e09137223 */ /* 0x0c0fe20000000013 */
[----:B------:R-:W0:Y:S01]  /*0b70*/  @!P3 LDS R5, [R6+0x88] ;  /* 0x000088000605b984 */ /* 0x000e220000000800 */
[C---:B------:R-:W-:Y:S01]  /*0b80*/  FFMA R20, R12.reuse, R14, R13 ;  /* 0x0000000e0c147223 */ /* 0x040fe2000000000d */
[----:B------:R-:W-:Y:S01]  /*0b90*/  HFMA2.MMA R13, -RZ, RZ, 0, 0 ;  /* 0x00000000ff0d7435 */ /* 0x000fe200000001ff */
[----:B------:R-:W-:Y:S01]  /*0ba0*/  FFMA R10, R12, R11, R10 ;  /* 0x0000000b0c0a7223 */ /* 0x000fe2000000000a */
[----:B------:R-:W-:Y:S01]  /*0bb0*/  FFMA R9, R9, R15, R18 ;  /* 0x0000000f09097223 */ /* 0x000fe20000000012 */
[----:B------:R-:W-:-:S03]  /*0bc0*/  MOV R18, RZ ;  /* 0x000000ff00127202 */ /* 0x000fc60000000f00 */
[----:B------:R-:W1:Y:S01]  /*0bd0*/  @!P4 LDS R7, [R6+0xcc] ;  /* 0x0000cc000607c984 */ /* 0x000e620000000800 */
[C---:B------:R-:W-:Y:S01]  /*0be0*/  FFMA R28, R12.reuse, R15, R28 ;  /* 0x0000000f0c1c7223 */ /* 0x040fe2000000001c */
[----:B------:R-:W-:Y:S02]  /*0bf0*/  FFMA R12, R12, R16, R17 ;  /* 0x000000100c0c7223 */ /* 0x000fe40000000011 */
[----:B------:R-:W2:Y:S04]  /*0c00*/  @!P3 LDS R18, [R6+0x8c] ;  /* 0x00008c000612b984 */ /* 0x000ea80000000800 */
[----:B------:R-:W3:Y:S01]  /*0c10*/  @!P4 LDS R13, [R6+0xd0] ;  /* 0x0000d000060dc984 */ /* 0x000ee20000000800 */
[C---:B0-----:R-:W-:Y:S01]  /*0c20*/  FFMA R17, R5.reuse, R4, RZ ;  /* 0x0000000405117223 */ /* 0x041fe200000000ff */
[C---:B------:R-:W-:Y:S01]  /*0c30*/  FFMA R21, R5.reuse, R2, RZ ;  /* 0x0000000205157223 */ /* 0x040fe200000000ff */
[C---:B------:R-:W-:Y:S01]  /*0c40*/  FFMA R22, R5.reuse, R3, RZ ;  /* 0x0000000305167223 */ /* 0x040fe200000000ff */
[----:B------:R-:W-:Y:S01]  /*0c50*/  FFMA R5, R5, R0, RZ ;  /* 0x0000000005057223 */ /* 0x000fe200000000ff */
[C---:B-1----:R-:W-:Y:S01]  /*0c60*/  FFMA R4, R7.reuse, R4, RZ ;  /* 0x0000000407047223 */ /* 0x042fe200000000ff */
[C---:B------:R-:W-:Y:S01]  /*0c70*/  FFMA R0, R7.reuse, R0, RZ ;  /* 0x0000000007007223 */ /* 0x040fe200000000ff */
[----:B------:R-:W-:Y:S01]  /*0c80*/  FFMA R2, R7, R2, RZ ;  /* 0x0000000207027223 */ /* 0x000fe200000000ff */
[C---:B--2---:R-:W-:Y:S01]  /*0c90*/  FFMA R24, R18.reuse, R16, R17 ;  /* 0x0000001012187223 */ /* 0x044fe20000000011 */
[C---:B------:R-:W-:Y:S01]  /*0ca0*/  FFMA R21, R18.reuse, R15, R21 ;  /* 0x0000000f12157223 */ /* 0x040fe20000000015 */
[C---:B------:R-:W-:Y:S01]  /*0cb0*/  FFMA R22, R18.reuse, R11, R22 ;  /* 0x0000000b12167223 */ /* 0x040fe20000000016 */
[----:B------:R-:W-:Y:S01]  /*0cc0*/  FFMA R18, R18, R14, R5 ;  /* 0x0000000e12127223 */ /* 0x000fe20000000005 */
[----:B---3--:R-:W-:Y:S01]  /*0cd0*/  FFMA R16, R13, R16, R4 ;  /* 0x000000100d107223 */ /* 0x008fe20000000004 */
[----:B------:R-:W-:Y:S01]  /*0ce0*/  FFMA R4, R7, R3, RZ ;  /* 0x0000000307047223 */ /* 0x000fe200000000ff */
[C---:B------:R-:W-:Y:S01]  /*0cf0*/  FFMA R14, R13.reuse, R14, R0 ;  /* 0x0000000e0d0e7223 */ /* 0x040fe20000000000 */
[----:B------:R-:W-:Y:S01]  /*0d00*/  MOV R7, RZ ;  /* 0x000000ff00077202 */ /* 0x000fe20000000f00 */
[C---:B------:R-:W-:Y:S01]  /*0d10*/  FFMA R15, R13.reuse, R15, R2 ;  /* 0x0000000f0d0f7223 */ /* 0x040fe20000000002 */
[----:B------:R-:W-:Y:S01]  /*0d20*/  FFMA R0, R13, R11, R4 ;  /* 0x0000000b0d007223 */ /* 0x000fe20000000004 */
[----:B------:R-:W-:Y:S01]  /*0d30*/  MOV R11, RZ ;  /* 0x000000ff000b7202 */ /* 0x000fe20000000f00 */
[----:B------:R-:W-:Y:S01]  /*0d40*/  HFMA2.MMA R3, -RZ, RZ, 0, 0 ;  /* 0x00000000ff037435 */ /* 0x000fe200000001ff */
[----:B------:R-:W-:Y:S01]  /*0d50*/  MOV R17, RZ ;  /* 0x000000ff00117202 */ /* 0x000fe20000000f00 */
[----:B------:R-:W-:Y:S01]  /*0d60*/  @!P3 LDS R7, [R6+0x8] ;  /* 0x000008000607b984 */ /* 0x000fe20000000800 */
[----:B------:R-:W-:-:S03]  /*0d70*/  HFMA2.MMA R13, -RZ, RZ, 0, 0 ;  /* 0x00000000ff0d7435 */ /* 0x000fc600000001ff */
[----:B------:R-:W0:Y:S04]  /*0d80*/  @!P1 LDS R11, [R8+0x4c] ;  /* 0x00004c00080b9984 */ /* 0x000e280000000800 */
[----:B------:R-:W1:Y:S04]  /*0d90*/  @!P1 LDS R3, [R8+0x8] ;  /* 0x0000080008039984 */ /* 0x000e680000000800 */
[----:B------:R-:W2:Y:S04]  /*0da0*/  @!P2 LDS R13, [R8+0x90] ;  /* 0x00009000080da984 */ /* 0x000ea80000000800 */
[----:B------:R-:W3:Y:S01]  /*0db0*/  @!P2 LDS R17, [R8+0xd4] ;  /* 0x0000d4000811a984 */ /* 0x000ee20000000800 */
[C---:B0-----:R-:W-:Y:S01]  /*0dc0*/  FFMA R4, R7.reuse, R11, R19 ;  /* 0x0000000b07047223 */ /* 0x041fe20000000013 */
[----:B------:R-:W-:Y:S01]  /*0dd0*/  HFMA2.MMA R19, -RZ, RZ, 0, 0 ;  /* 0x00000000ff137435 */ /* 0x000fe200000001ff */
[C---:B-1----:R-:W-:Y:S01]  /*0de0*/  FFMA R2, R7.reuse, R3, R23 ;  /* 0x0000000307027223 */ /* 0x042fe20000000017 */
[----:B------:R-:W-:Y:S01]  /*0df0*/  MOV R23, RZ ;  /* 0x000000ff00177202 */ /* 0x000fe20000000f00 */
[----:B--2---:R-:W-:-:S07]  /*0e00*/  FFMA R5, R7, R13, R26 ;  /* 0x0000000d07057223 */ /* 0x004fce000000001a */
[----:B------:R-:W0:Y:S01]  /*0e10*/  @!P3 LDS R19, [R6+0x4c] ;  /* 0x00004c000613b984 */ /* 0x000e220000000800 */
[----:B---3--:R-:W-:-:S03]  /*0e20*/  FFMA R7, R7, R17, R9 ;  /* 0x0000001107077223 */ /* 0x008fc60000000009 */
[----:B------:R-:W1:Y:S01]  /*0e30*/  @!P3 LDS R23, [R6+0x90] ;  /* 0x000090000617b984 */ /* 0x000e620000000800 */
[C---:B0-----:R-:W-:Y:S01]  /*0e40*/  FFMA R9, R19.reuse, R11, R20 ;  /* 0x0000000b13097223 */ /* 0x041fe20000000014 */
[C---:B------:R-:W-:Y:S01]  /*0e50*/  FFMA R10, R19.reuse, R3, R10 ;  /* 0x00000003130a7223 */ /* 0x040fe2000000000a */
[C---:B------:R-:W-:Y:S01]  /*0e60*/  FFMA R28, R19.reuse, R17, R28 ;  /* 0x00000011131c7223 */ /* 0x040fe2000000001c */
[----:B------:R-:W-:Y:S01]  /*0e70*/  FFMA R12, R19, R13, R12 ;  /* 0x0000000d130c7223 */ /* 0x000fe2000000000c */
[----:B------:R-:W-:Y:S01]  /*0e80*/  HFMA2.MMA R19, -RZ, RZ, 0, 0 ;  /* 0x00000000ff137435 */ /* 0x000fe200000001ff */
[C---:B-1----:R-:W-:Y:S01]  /*0e90*/  FFMA R22, R23.reuse, R3, R22 ;  /* 0x0000000317167223 */ /* 0x042fe20000000016 */
[C---:B------:R-:W-:Y:S01]  /*0ea0*/  FFMA R26, R23.reuse, R17, R21 ;  /* 0x00000011171a7223 */ /* 0x040fe20000000015 */
[C---:B------:R-:W-:Y:S01]  /*0eb0*/  FFMA R24, R23.reuse, R13, R24 ;  /* 0x0000000d17187223 */ /* 0x040fe20000000018 */
[----:B------:R-:W-:Y:S01]  /*0ec0*/  FFMA R18, R23, R11, R18 ;  /* 0x0000000b17127223 */ /* 0x000fe20000000012 */
[----:B------:R-:W-:-:S02]  /*0ed0*/  MOV R21, RZ ;  /* 0x000000ff00157202 */ /* 0x000fc40000000f00 */
[----:B------:R-:W-:-:S03]  /*0ee0*/  MOV R23, RZ ;  /* 0x000000ff00177202 */ /* 0x000fc60000000f00 */
[----:B------:R-:W0:Y:S04]  /*0ef0*/  @!P4 LDS R19, [R6+0xd4] ;  /* 0x0000d4000613c984 */ /* 0x000e280000000800 */
[----:B------:R-:W-:Y:S04]  /*0f00*/  @!P2 LDS R21, [R8+0xec] ;  /* 0x0000ec000815a984 */ /* 0x000fe80000000800 */
[----:B------:R-:W-:Y:S01]  /*0f10*/  @!P3 LDS R23, [R6+0xa8] ;  /* 0x0000a8000617b984 */ /* 0x000fe20000000800 */
[C---:B0-----:R-:W-:Y:S01]  /*0f20*/  FFMA R20, R19.reuse, R17, R15 ;  /* 0x0000001113147223 */ /* 0x041fe2000000000f */
[C---:B------:R-:W-:Y:S01]  /*0f30*/  FFMA R0, R19.reuse, R3, R0 ;  /* 0x0000000313007223 */ /* 0x040fe20000000000 */
[----:B------:R-:W-:Y:S01]  /*0f40*/  HFMA2.MMA R3, -RZ, RZ, 0, 0 ;  /* 0x00000000ff037435 */ /* 0x000fe200000001ff */
[C---:B------:R-:W-:Y:S01]  /*0f50*/  FFMA R16, R19.reuse, R13, R16 ;  /* 0x0000000d13107223 */ /* 0x040fe20000000010 */
[----:B------:R-:W-:Y:S01]  /*0f60*/  HFMA2.MMA R15, -RZ, RZ, 0, 0 ;  /* 0x00000000ff0f7435 */ /* 0x000fe200000001ff */
[----:B------:R-:W-:Y:S01]  /*0f70*/  FFMA R14, R19, R11, R14 ;  /* 0x0000000b130e7223 */ /* 0x000fe2000000000e */
[----:B------:R-:W-:-:S02]  /*0f80*/  MOV R11, RZ ;  /* 0x000000ff000b7202 */ /* 0x000fc40000000f00 */
[----:B------:R-:W-:Y:S02]  /*0f90*/  MOV R13, RZ ;  /* 0x000000ff000d7202 */ /* 0x000fe40000000f00 */
[----:B------:R-:W-:Y:S02]  /*0fa0*/  MOV R17, RZ ;  /* 0x000000ff00117202 */ /* 0x000fe40000000f00 */
[----:B------:R-:W-:Y:S01]  /*0fb0*/  @!P3 LDS R11, [R6+0xc] ;  /* 0x00000c00060bb984 */ /* 0x000fe20000000800 */
[----:B------:R-:W-:-:S03]  /*0fc0*/  MOV R19, RZ ;  /* 0x000000ff00137202 */ /* 0x000fc60000000f00 */
[----:B------:R-:W0:Y:S04]  /*0fd0*/  @!P1 LDS R3, [R8+0xc] ;  /* 0x00000c0008039984 */ /* 0x000e280000000800 */
[----:B------:R-:W1:Y:S04]  /*0fe0*/  @!P1 LDS R13, [R8+0x50] ;  /* 0x00005000080d9984 */ /* 0x000e680000000800 */
[----:B------:R-:W2:Y:S04]  /*0ff0*/  @!P2 LDS R15, [R8+0x94] ;  /* 0x00009400080fa984 */ /* 0x000ea80000000800 */
[----:B------:R-:W3:Y:S04]  /*1000*/  @!P2 LDS R17, [R8+0xd8] ;  /* 0x0000d8000811a984 */ /* 0x000ee80000000800 */
[----:B------:R-:W4:Y:S01]  /*1010*/  @!P3 LDS R19, [R6+0x94] ;  /* 0x000094000613b984 */ /* 0x000f220000000800 */
[C---:B0-----:R-:W-:Y:S01]  /*1020*/  FFMA R2, R11.reuse, R3, R2 ;  /* 0x000000030b027223 */ /* 0x041fe20000000002 */
[C---:B-1----:R-:W-:Y:S01]  /*1030*/  FFMA R4, R11.reuse, R13, R4 ;  /* 0x0000000d0b047223 */ /* 0x042fe20000000004 */
[C---:B--2---:R-:W-:Y:S01]  /*1040*/  FFMA R5, R11.reuse, R15, R5 ;  /* 0x0000000f0b057223 */ /* 0x044fe20000000005 */
[----:B---3--:R-:W-:Y:S01]  /*1050*/  FFMA R7, R11, R17, R7 ;  /* 0x000000110b077223 */ /* 0x008fe20000000007 */
[----:B------:R-:W-:Y:S01]  /*1060*/  HFMA2.MMA R11, -RZ, RZ, 0, 0 ;  /* 0x00000000ff0b7435 */ /* 0x000fe200000001ff */
[C---:B----4-:R-:W-:Y:S01]  /*1070*/  FFMA R24, R19.reuse, R15, R24 ;  /* 0x0000000f13187223 */ /* 0x050fe20000000018 */
[C---:B------:R-:W-:Y:S01]  /*1080*/  FFMA R22, R19.reuse, R3, R22 ;  /* 0x0000000313167223 */ /* 0x040fe20000000016 */
[C---:B------:R-:W-:Y:S01]  /*1090*/  FFMA R26, R19.reuse, R17, R26 ;  /* 0x00000011131a7223 */ /* 0x040fe2000000001a */
[----:B------:R-:W-:Y:S01]  /*10a0*/  FFMA R18, R19, R13, R18 ;  /* 0x0000000d13127223 */ /* 0x000fe20000000012 */
[----:B------:R-:W-:-:S05]  /*10b0*/  MOV R19, RZ ;  /* 0x000000ff00137202 */ /* 0x000fca0000000f00 */
[----:B------:R-:W0:Y:S04]  /*10c0*/  @!P3 LDS R11, [R6+0x50] ;  /* 0x00005000060bb984 */ /* 0x000e280000000800 */
[----:B------:R-:W-:Y:S01]  /*10d0*/  @!P3 LDS R19, [R6+0x10] ;  /* 0x000010000613b984 */ /* 0x000fe20000000800 */
[C---:B0-----:R-:W-:Y:S01]  /*10e0*/  FFMA R9, R11.reuse, R13, R9 ;  /* 0x0000000d0b097223 */ /* 0x041fe20000000009 */
[C---:B------:R-:W-:Y:S01]  /*10f0*/  FFMA R10, R11.reuse, R3, R10 ;  /* 0x000000030b0a7223 */ /* 0x040fe2000000000a */
[C---:B------:R-:W-:Y:S01]  /*1100*/  FFMA R28, R11.reuse, R17, R28 ;  /* 0x000000110b1c7223 */ /* 0x040fe2000000001c */
[----:B------:R-:W-:Y:S01]  /*1110*/  FFMA R12, R11, R15, R12 ;  /* 0x0000000f0b0c7223 */ /* 0x000fe2000000000c */
[----:B------:R-:W-:-:S10]  /*1120*/  HFMA2.MMA R11, -RZ, RZ, 0, 0 ;  /* 0x00000000ff0b7435 */ /* 0x000fd400000001ff */
[----:B------:R-:W0:Y:S02]  /*1130*/  @!P4 LDS R11, [R6+0xd8] ;  /* 0x0000d800060bc984 */ /* 0x000e240000000800 */
[C---:B0-----:R-:W-:Y:S01]  /*1140*/  FFMA R20, R11.reuse, R17, R20 ;  /* 0x000000110b147223 */ /* 0x041fe20000000014 */
[C---:B------:R-:W-:Y:S01]  /*1150*/  FFMA R16, R11.reuse, R15, R16 ;  /* 0x0000000f0b107223 */ /* 0x040fe20000000010 */
[C---:B------:R-:W-:Y:S01]  /*1160*/  FFMA R14, R11.reuse, R13, R14 ;  /* 0x0000000d0b0e7223 */ /* 0x040fe2000000000e */
[----:B------:R-:W-:Y:S01]  /*1170*/  FFMA R0, R11, R3, R0 ;  /* 0x000000030b007223 */ /* 0x000fe20000000000 */
[----:B------:R-:W-:Y:S01]  /*1180*/  HFMA2.MMA R3, -RZ, RZ, 0, 0 ;  /* 0x00000000ff037435 */ /* 0x000fe200000001ff */
[----:B------:R-:W-:Y:S01]  /*1190*/  MOV R13, RZ ;  /* 0x000000ff000d7202 */ /* 0x000fe20000000f00 */
[----:B------:R-:W-:Y:S01]  /*11a0*/  HFMA2.MMA R15, -RZ, RZ, 0, 0 ;  /* 0x00000000ff0f7435 */ /* 0x000fe200000001ff */
[----:B------:R-:W-:Y:S01]  /*11b0*/  MOV R17, RZ ;  /* 0x000000ff00117202 */ /* 0x000fe20000000f00 */
[----:B------:R-:W-:-:S03]  /*11c0*/  HFMA2.MMA R11, -RZ, RZ, 0, 0 ;  /* 0x00000000ff0b7435 */ /* 0x000fc600000001ff */
        /* <DEDUP_REMOVED lines=9> */
[----:B------:R-:W-:Y:S01]  /*1260*/  MOV R19, RZ ;  /* 0x000000ff00137202 */ /* 0x000fe20000000f00 */
[C---:B----4-:R-:W-:Y:S01]  /*1270*/  FFMA R9, R11.reuse, R13, R9 ;  /* 0x0000000d0b097223 */ /* 0x050fe20000000009 */
[C---:B------:R-:W-:Y:S01]  /*1280*/  FFMA R10, R11.reuse, R3, R10 ;  /* 0x000000030b0a7223 */ /* 0x040fe2000000000a */
[C---:B------:R-:W-:Y:S01]  /*1290*/  FFMA R28, R11.reuse, R17, R28 ;  /* 0x000000110b1c7223 */ /* 0x040fe2000000001c */
[-C--:B------:R-:W-:Y:S01]  /*12a0*/  FFMA R12, R11, R15.reuse, R12 ;  /* 0x0000000f0b0c7223 */ /* 0x080fe2000000000c */
[----:B------:R-:W-:Y:S01]  /*12b0*/  HFMA2.MMA R11, -RZ, RZ, 0, 0 ;  /* 0x00000000ff0b7435 */ /* 0x000fe200000001ff */
[----:B------:R-:W0:Y:S09]  /*12c0*/  @!P3 LDS R19, [R6+0x98] ;  /* 0x000098000613b984 */ /* 0x000e320000000800 */
[----:B------:R-:W1:Y:S01]  /*12d0*/  @!P4 LDS R11, [R6+0xdc] ;  /* 0x0000dc00060bc984 */ /* 0x000e620000000800 */
[C---:B0-----:R-:W-:Y:S01]  /*12e0*/  FFMA R24, R19.reuse, R15, R24 ;  /* 0x0000000f13187223 */ /* 0x041fe20000000018 */
[C---:B------:R-:W-:Y:S01]  /*12f0*/  FFMA R22, R19.reuse, R3, R22 ;  /* 0x0000000313167223 */ /* 0x040fe20000000016 */
[C---:B------:R-:W-:Y:S01]  /*1300*/  FFMA R26, R19.reuse, R17, R26 ;  /* 0x00000011131a7223 */ /* 0x040fe2000000001a */
[----:B------:R-:W-:Y:S01]  /*1310*/  FFMA R18, R19, R13, R18 ;  /* 0x0000000d13127223 */ /* 0x000fe20000000012 */
[----:B------:R-:W-:Y:S01]  /*1320*/  MOV R19, RZ ;  /* 0x000000ff00137202 */ /* 0x000fe20000000f00 */
[C---:B-1----:R-:W-:Y:S01]  /*1330*/  FFMA R20, R11.reuse, R17, R20 ;  /* 0x000000110b147223 */ /* 0x042fe20000000014 */
[C---:B------:R-:W-:Y:S01]  /*1340*/  FFMA R16, R11.reuse, R15, R16 ;  /* 0x0000000f0b107223 */ /* 0x040fe20000000010 */
[C---:B------:R-:W-:Y:S01]  /*1350*/  FFMA R14, R11.reuse, R13, R14 ;  /* 0x0000000d0b0e7223 */ /* 0x040fe2000000000e */
[----:B------:R-:W-:Y:S01]  /*1360*/  FFMA R0, R11, R3, R0 ;  /* 0x000000030b007223 */ /* 0x000fe20000000000 */
[----:B------:R-:W-:Y:S01]  /*1370*/  HFMA2.MMA R3, -RZ, RZ, 0, 0 ;  /* 0x00000000ff037435 */ /* 0x000fe200000001ff */
[----:B------:R-:W-:Y:S01]  /*1380*/  MOV R13, RZ ;  /* 0x000000ff000d7202 */ /* 0x000fe20000000f00 */
[----:B------:R-:W-:Y:S01]  /*1390*/  HFMA2.MMA R15, -RZ, RZ, 0, 0 ;  /* 0x00000000ff0f7435 */ /* 0x000fe200000001ff */
[----:B------:R-:W-:Y:S01]  /*13a0*/  MOV R17, RZ ;  /* 0x000000ff00117202 */ /* 0x000fe20000000f00 */
[----:B------:R-:W-:Y:S01]  /*13b0*/  HFMA2.MMA R11, -RZ, RZ, 0, 0 ;  /* 0x00000000ff0b7435 */ /* 0x000fe200000001ff */
[----:B------:R-:W-:Y:S04]  /*13c0*/  @!P3 LDS R19, [R6+0x14] ;  /* 0x000014000613b984 */ /* 0x000fe80000000800 */
        /* <DEDUP_REMOVED lines=77> */
[----:B------:R-:W-:Y:S01]  /*18a0*/  FFMA R12, R11, R15, R12 ;  /* 0x0000000f0b0c7223 */ /* 0x000fe2000000000c */
[----:B------:R-:W-:Y:S01]  /*18b0*/  HFMA2.MMA R11, -RZ, RZ, 0, 0 ;  /* 0x00000000ff0b7435 */ /* 0x000fe200000001ff */
[----:B------:R-:W0:Y:S09]  /*18c0*/  @!P3 LDS R19, [R6+0xa4] ;  /* 0x0000a4000613b984 */ /* 0x000e320000000800 */
[----:B------:R-:W1:Y:S01]  /*18d0*/  @!P4 LDS R11, [R6+0xe8] ;  /* 0x0000e800060bc984 */ /* 0x000e620000000800 */
[C---:B0-----:R-:W-:Y:S01]  /*18e0*/  FFMA R26, R19.reuse, R17, R26 ;  /* 0x00000011131a7223 */ /* 0x041fe2000000001a */
[C---:B------:R-:W-:Y:S01]  /*18f0*/  FFMA R22, R19.reuse, R3, R22 ;  /* 0x0000000313167223 */ /* 0x040fe20000000016 */
[C---:B------:R-:W-:Y:S01]  /*1900*/  FFMA R24, R19.reuse, R15, R24 ;  /* 0x0000000f13187223 */ /* 0x040fe20000000018 */
[----:B------:R-:W-:Y:S01]  /*1910*/  FFMA R18, R19, R13, R18 ;  /* 0x0000000d13127223 */ /* 0x000fe20000000012 */
[----:B------:R-:W-:Y:S01]  /*1920*/  FFMA R19, R23, R21, R26 ;  /* 0x0000001517137223 */ /* 0x000fe2000000001a */
[----:B------:R-:W-:Y:S01]  /*1930*/  MOV R26, RZ ;  /* 0x000000ff001a7202 */ /* 0x000fe20000000f00 */
[C---:B-1----:R-:W-:Y:S01]  /*1940*/  FFMA R20, R11.reuse, R17, R20 ;  /* 0x000000110b147223 */ /* 0x042fe20000000014 */
[C---:B------:R-:W-:Y:S01]  /*1950*/  FFMA R0, R11.reuse, R3, R0 ;  /* 0x000000030b007223 */ /* 0x040fe20000000000 */
[----:B------:R-:W-:Y:S01]  /*1960*/  HFMA2.MMA R3, -RZ, RZ, 0, 0 ;  /* 0x00000000ff037435 */ /* 0x000fe200000001ff */
[C---:B------:R-:W-:Y:S01]  /*1970*/  FFMA R16, R11.reuse, R15, R16 ;  /* 0x0000000f0b107223 */ /* 0x040fe20000000010 */
[----:B------:R-:W-:Y:S01]  /*1980*/  HFMA2.MMA R17, -RZ, RZ, 0, 0 ;  /* 0x00000000ff117435 */ /* 0x000fe200000001ff */
[----:B------:R-:W-:Y:S01]  /*1990*/  FFMA R14, R11, R13, R14 ;  /* 0x0000000d0b0e7223 */ /* 0x000fe2000000000e */
[----:B------:R-:W-:Y:S01]  /*19a0*/  MOV R13, RZ ;  /* 0x000000ff000d7202 */ /* 0x000fe20000000f00 */
[----:B------:R-:W-:Y:S01]  /*19b0*/  @!P2 LDS R26, [R8+0xf0] ;  /* 0x0000f000081aa984 */ /* 0x000fe20000000800 */
[----:B------:R-:W-:-:S04]  /*19c0*/  MOV R15, RZ ;  /* 0x000000ff000f7202 */ /* 0x000fc80000000f00 */
[----:B------:R-:W0:Y:S04]  /*19d0*/  @!P3 LDS R13, [R6+0x20] ;  /* 0x00002000060db984 */ /* 0x000e280000000800 */
[----:B------:R-:W1:Y:S04]  /*19e0*/  @!P1 LDS R3, [R8+0x20] ;  /* 0x0000200008039984 */ /* 0x000e680000000800 */
[----:B------:R-:W2:Y:S04]  /*19f0*/  @!P1 LDS R15, [R8+0x64] ;  /* 0x00006400080f9984 */ /* 0x000ea80000000800 */
[----:B------:R-:W3:Y:S01]  /*1a00*/  @!P2 LDS R17, [R8+0xa8] ;  /* 0x0000a8000811a984 */ /* 0x000ee20000000800 */
[C---:B0-----:R-:W-:Y:S01]  /*1a10*/  FFMA R7, R13.reuse, R21, R7 ;  /* 0x000000150d077223 */ /* 0x041fe20000000007 */
[-C--:B-1----:R-:W-:Y:S01]  /*1a20*/  FFMA R2, R13, R3.reuse, R2 ;  /* 0x000000030d027223 */ /* 0x082fe20000000002 */
[----:B------:R-:W-:Y:S01]  /*1a30*/  FFMA R22, R23, R3, R22 ;  /* 0x0000000317167223 */ /* 0x000fe20000000016 */
[-C--:B--2---:R-:W-:Y:S01]  /*1a40*/  FFMA R4, R13, R15.reuse, R4 ;  /* 0x0000000f0d047223 */ /* 0x084fe20000000004 */
[----:B------:R-:W-:Y:S01]  /*1a50*/  FFMA R18, R23, R15, R18 ;  /* 0x0000000f17127223 */ /* 0x000fe20000000012 */
[----:B---3--:R-:W-:Y:S01]  /*1a60*/  FFMA R5, R13, R17, R5 ;  /* 0x000000110d057223 */ /* 0x008fe20000000005 */
[----:B------:R-:W-:-:S10]  /*1a70*/  HFMA2.MMA R13, -RZ, RZ, 0, 0 ;  /* 0x00000000ff0d7435 */ /* 0x000fd400000001ff */
[----:B------:R-:W0:Y:S02]  /*1a80*/  @!P3 LDS R13, [R6+0x64] ;  /* 0x00006400060db984 */ /* 0x000e240000000800 */
[C---:B0-----:R-:W-:Y:S01]  /*1a90*/  FFMA R9, R13.reuse, R15, R9 ;  /* 0x0000000f0d097223 */ /* 0x041fe20000000009 */
[C---:B------:R-:W-:Y:S01]  /*1aa0*/  FFMA R10, R13.reuse, R3, R10 ;  /* 0x000000030d0a7223 */ /* 0x040fe2000000000a */
[C---:B------:R-:W-:Y:S01]  /*1ab0*/  FFMA R11, R13.reuse, R21, R28 ;  /* 0x000000150d0b7223 */ /* 0x040fe2000000001c */
[----:B------:R-:W-:Y:S01]  /*1ac0*/  FFMA R12, R13, R17, R12 ;  /* 0x000000110d0c7223 */ /* 0x000fe2000000000c */
[----:B------:R-:W-:Y:S02]  /*1ad0*/  HFMA2.MMA R13, -RZ, RZ, 0, 0 ;  /* 0x00000000ff0d7435 */ /* 0x000fe400000001ff */
[----:B------:R-:W-:-:S08]  /*1ae0*/  HFMA2.MMA R28, -RZ, RZ, 0, 0 ;  /* 0x00000000ff1c7435 */ /* 0x000fd000000001ff */
[----:B------:R-:W0:Y:S04]  /*1af0*/  @!P4 LDS R13, [R6+0xec] ;  /* 0x0000ec00060dc984 */ /* 0x000e280000000800 */
[----:B------:R-:W1:Y:S01]  /*1b00*/  @!P3 LDS R28, [R6+0x68] ;  /* 0x00006800061cb984 */ /* 0x000e620000000800 */
[----:B0-----:R-:W-:Y:S01]  /*1b10*/  FFMA R20, R13, R21, R20 ;  /* 0x000000150d147223 */ /* 0x001fe20000000014 */
[----:B------:R-:W-:Y:S01]  /*1b20*/  FFMA R21, R23, R17, R24 ;  /* 0x0000001117157223 */ /* 0x000fe20000000018 */
[C---:B------:R-:W-:Y:S01]  /*1b30*/  FFMA R0, R13.reuse, R3, R0 ;  /* 0x000000030d007223 */ /* 0x040fe20000000000 */
[----:B------:R-:W-:Y:S01]  /*1b40*/  HFMA2.MMA R3, -RZ, RZ, 0, 0 ;  /* 0x00000000ff037435 */ /* 0x000fe200000001ff */
[C---:B------:R-:W-:Y:S01]  /*1b50*/  FFMA R16, R13.reuse, R17, R16 ;  /* 0x000000110d107223 */ /* 0x040fe20000000010 */
[----:B------:R-:W-:Y:S01]  /*1b60*/  HFMA2.MMA R24, -RZ, RZ, 0, 0 ;  /* 0x00000000ff187435 */ /* 0x000fe200000001ff */
[----:B------:R-:W-:Y:S01]  /*1b70*/  FFMA R14, R13, R15, R14 ;  /* 0x0000000f0d0e7223 */ /* 0x000fe2000000000e */
[----:B------:R-:W-:Y:S01]  /*1b80*/  MOV R15, RZ ;  /* 0x000000ff000f7202 */ /* 0x000fe20000000f00 */
[----:B-1----:R-:W-:Y:S01]  /*1b90*/  FFMA R11, R28, R26, R11 ;  /* 0x0000001a1c0b7223 */ /* 0x002fe2000000000b */
[----:B------:R-:W-:Y:S01]  /*1ba0*/  MOV R13, RZ ;  /* 0x000000ff000d7202 */ /* 0x000fe20000000f00 */
[----:B------:R-:W0:Y:S01]  /*1bb0*/  S2R R23, SR_CgaCtaId ;  /* 0x0000000000177919 */ /* 0x000e220000008800 */
[----:B------:R-:W-:-:S02]  /*1bc0*/  MOV R17, RZ ;  /* 0x000000ff00117202 */ /* 0x000fc40000000f00 */
[----:B------:R-:W1:Y:S04]  /*1bd0*/  @!P3 LDS R15, [R6+0x24] ;  /* 0x00002400060fb984 */ /* 0x000e680000000800 */
[----:B------:R-:W2:Y:S04]  /*1be0*/  @!P1 LDS R3, [R8+0x24] ;  /* 0x0000240008039984 */ /* 0x000ea80000000800 */
[----:B------:R-:W3:Y:S04]  /*1bf0*/  @!P1 LDS R13, [R8+0x68] ;  /* 0x00006800080d9984 */ /* 0x000ee80000000800 */
[----:B------:R-:W4:Y:S04]  /*1c00*/  @!P2 LDS R24, [R8+0xac] ;  /* 0x0000ac000818a984 */ /* 0x000f280000000800 */
[----:B------:R-:W-:Y:S01]  /*1c10*/  @!P3 LDS R17, [R6+0x28] ;  /* 0x000028000611b984 */ /* 0x000fe20000000800 */
[C---:B-1----:R-:W-:Y:S01]  /*1c20*/  FFMA R7, R15.reuse, R26, R7 ;  /* 0x0000001a0f077223 */ /* 0x042fe20000000007 */
[CC--:B--2---:R-:W-:Y:S01]  /*1c30*/  FFMA R2, R15.reuse, R3.reuse, R2 ;  /* 0x000000030f027223 */ /* 0x0c4fe20000000002 */
[C---:B------:R-:W-:Y:S01]  /*1c40*/  FFMA R10, R28.reuse, R3, R10 ;  /* 0x000000031c0a7223 */ /* 0x040fe2000000000a */
[CC--:B---3--:R-:W-:Y:S01]  /*1c50*/  FFMA R4, R15.reuse, R13.reuse, R4 ;  /* 0x0000000d0f047223 */ /* 0x0c8fe20000000004 */
[C---:B------:R-:W-:Y:S01]  /*1c60*/  FFMA R9, R28.reuse, R13, R9 ;  /* 0x0000000d1c097223 */ /* 0x040fe20000000009 */
[-C--:B----4-:R-:W-:Y:S01]  /*1c70*/  FFMA R5, R15, R24.reuse, R5 ;  /* 0x000000180f057223 */ /* 0x090fe20000000005 */
[----:B------:R-:W-:Y:S01]  /*1c80*/  HFMA2.MMA R15, -RZ, RZ, 0, 0 ;  /* 0x00000000ff0f7435 */ /* 0x000fe200000001ff */
[----:B------:R-:W-:Y:S01]  /*1c90*/  FFMA R12, R28, R24, R12 ;  /* 0x000000181c0c7223 */ /* 0x000fe2000000000c */
[----:B------:R-:W-:-:S06]  /*1ca0*/  MOV R28, RZ ;  /* 0x000000ff001c7202 */ /* 0x000fcc0000000f00 */
[----:B------:R-:W1:Y:S04]  /*1cb0*/  @!P3 LDS R28, [R6+0xac] ;  /* 0x0000ac00061cb984 */ /* 0x000e680000000800 */
[----:B------:R-:W2:Y:S01]  /*1cc0*/  @!P4 LDS R15, [R6+0xf0] ;  /* 0x0000f000060fc984 */ /* 0x000ea20000000800 */
[C---:B-1----:R-:W-:Y:S01]  /*1cd0*/  FFMA R19, R28.reuse, R26, R19 ;  /* 0x0000001a1c137223 */ /* 0x042fe20000000013 */
[CC--:B------:R-:W-:Y:S01]  /*1ce0*/  FFMA R21, R28.reuse, R24.reuse, R21 ;  /* 0x000000181c157223 */ /* 0x0c0fe20000000015 */
[C---:B------:R-:W-:Y:S01]  /*1cf0*/  FFMA R22, R28.reuse, R3, R22 ;  /* 0x000000031c167223 */ /* 0x040fe20000000016 */
[----:B------:R-:W-:Y:S01]  /*1d00*/  FFMA R18, R28, R13, R18 ;  /* 0x0000000d1c127223 */ /* 0x000fe20000000012 */
[C---:B--2---:R-:W-:Y:S01]  /*1d10*/  FFMA R16, R15.reuse, R24, R16 ;  /* 0x000000180f107223 */ /* 0x044fe20000000010 */
[C---:B------:R-:W-:Y:S01]  /*1d20*/  FFMA R0, R15.reuse, R3, R0 ;  /* 0x000000030f007223 */ /* 0x040fe20000000000 */
[----:B------:R-:W-:Y:S01]  /*1d30*/  HFMA2.MMA R3, -RZ, RZ, 0, 0 ;  /* 0x00000000ff037435 */ /* 0x000fe200000001ff */
[C---:B------:R-:W-:Y:S01]  /*1d40*/  FFMA R20, R15.reuse, R26, R20 ;  /* 0x0000001a0f147223 */ /* 0x040fe20000000014 */
[----:B------:R-:W-:Y:S01]  /*1d50*/  HFMA2.MMA R24, -RZ, RZ, 0, 0 ;  /* 0x00000000ff187435 */ /* 0x000fe200000001ff */
[----:B------:R-:W-:Y:S01]  /*1d60*/  FFMA R14, R15, R13, R14 ;  /* 0x0000000d0f0e7223 */ /* 0x000fe2000000000e */
[----:B------:R-:W-:Y:S01]  /*1d70*/  HFMA2.MMA R28, -RZ, RZ, 0, 0 ;  /* 0x00000000ff1c7435 */ /* 0x000fe200000001ff */
[----:B------:R-:W-:Y:S01]  /*1d80*/  MOV R13, RZ ;  /* 0x000000ff000d7202 */ /* 0x000fe20000000f00 */
[----:B------:R-:W-:Y:S01]  /*1d90*/  HFMA2.MMA R15, -RZ, RZ, 0, 0 ;  /* 0x00000000ff0f7435 */ /* 0x000fe200000001ff */
[----:B------:R-:W-:-:S03]  /*1da0*/  MOV R26, RZ ;  /* 0x000000ff001a7202 */ /* 0x000fc60000000f00 */
[----:B------:R-:W1:Y:S04]  /*1db0*/  @!P1 LDS R3, [R8+0x28] ;  /* 0x0000280008039984 */ /* 0x000e680000000800 */
[----:B------:R-:W2:Y:S04]  /*1dc0*/  @!P1 LDS R13, [R8+0x6c] ;  /* 0x00006c00080d9984 */ /* 0x000ea80000000800 */
[----:B------:R-:W3:Y:S04]  /*1dd0*/  @!P2 LDS R24, [R8+0xb0] ;  /* 0x0000b0000818a984 */ /* 0x000ee80000000800 */
[----:B------:R-:W4:Y:S04]  /*1de0*/  @!P2 LDS R26, [R8+0xf4] ;  /* 0x0000f400081aa984 */ /* 0x000f280000000800 */
[----:B------:R-:W5:Y:S04]  /*1df0*/  @!P3 LDS R28, [R6+0x6c] ;  /* 0x00006c00061cb984 */ /* 0x000f680000000800 */
[----:B------:R-:W0:Y:S01]  /*1e00*/  @!P4 LDS R15, [R6+0xf4] ;  /* 0x0000f400060fc984 */ /* 0x000e220000000800 */
[C---:B-1----:R-:W-:Y:S01]  /*1e10*/  FFMA R2, R17.reuse, R3, R2 ;  /* 0x0000000311027223 */ /* 0x042fe20000000002 */
[CC--:B--2---:R-:W-:Y:S01]  /*1e20*/  FFMA R4, R17.reuse, R13.reuse, R4 ;  /* 0x0000000d11047223 */ /* 0x0c4fe20000000004 */
[C---:B---3--:R-:W-:Y:S01]  /*1e30*/  FFMA R5, R17.reuse, R24, R5 ;  /* 0x0000001811057223 */ /* 0x048fe20000000005 */
[-C--:B----4-:R-:W-:Y:S01]  /*1e40*/  FFMA R7, R17, R26.reuse, R7 ;  /* 0x0000001a11077223 */ /* 0x090fe20000000007 */
[----:B------:R-:W-:Y:S01]  /*1e50*/  MOV R17, RZ ;  /* 0x000000ff00117202 */ /* 0x000fe20000000f00 */
[C---:B-----5:R-:W-:Y:S01]  /*1e60*/  FFMA R9, R28.reuse, R13, R9 ;  /* 0x0000000d1c097223 */ /* 0x060fe20000000009 */
[CC--:B------:R-:W-:Y:S01]  /*1e70*/  FFMA R10, R28.reuse, R3.reuse, R10 ;  /* 0x000000031c0a7223 */ /* 0x0c0fe2000000000a */
[C---:B------:R-:W-:Y:S01]  /*1e80*/  FFMA R11, R28.reuse, R26, R11 ;  /* 0x0000001a1c0b7223 */ /* 0x040fe2000000000b */
[-C--:B------:R-:W-:Y:S01]  /*1e90*/  FFMA R12, R28, R24.reuse, R12 ;  /* 0x000000181c0c7223 */ /* 0x080fe2000000000c */
[----:B------:R-:W-:Y:S01]  /*1ea0*/  MOV R28, RZ ;  /* 0x000000ff001c7202 */ /* 0x000fe20000000f00 */
[C---:B0-----:R-:W-:Y:S01]  /*1eb0*/  FFMA R16, R15.reuse, R24, R16 ;  /* 0x000000180f107223 */ /* 0x041fe20000000010 */
[C---:B------:R-:W-:Y:S01]  /*1ec0*/  FFMA R0, R15.reuse, R3, R0 ;  /* 0x000000030f007223 */ /* 0x040fe20000000000 */
[CC--:B------:R-:W-:Y:S01]  /*1ed0*/  FFMA R20, R15.reuse, R26.reuse, R20 ;  /* 0x0000001a0f147223 */ /* 0x0c0fe20000000014 */
[----:B------:R-:W-:Y:S01]  /*1ee0*/  FFMA R14, R15, R13, R14 ;  /* 0x0000000d0f0e7223 */ /* 0x000fe2000000000e */
[----:B------:R-:W-:Y:S01]  /*1ef0*/  HFMA2.MMA R15, -RZ, RZ, 0, 0 ;  /* 0x00000000ff0f7435 */ /* 0x000fe200000001ff */
[----:B------:R-:W0:Y:S04]  /*1f00*/  @!P3 LDS R28, [R6+0xb0] ;  /* 0x0000b000061cb984 */ /* 0x000e280000000800 */
[----:B------:R-:W-:Y:S05]  /*1f10*/  @!P3 LDS R17, [R6+0x2c] ;  /* 0x00002c000611b984 */ /* 0x000fea0000000800 */
[----:B------:R-:W-:Y:S01]  /*1f20*/  @!P4 LDS R15, [R6+0xf8] ;  /* 0x0000f800060fc984 */ /* 0x000fe20000000800 */
        /* <DEDUP_REMOVED lines=14> */
[-C--:B0-----:R-:W-:Y:S01]  /*2010*/  FFMA R4, R17, R13.reuse, R4 ;  /* 0x0000000d11047223 */ /* 0x081fe20000000004 */
[----:B------:R-:W-:Y:S01]  /*2020*/  FFMA R14, R15, R13, R14 ;  /* 0x0000000d0f0e7223 */ /* 0x000fe2000000000e */
[-C--:B-1----:R-:W-:Y:S01]  /*2030*/  FFMA R2, R17, R3.reuse, R2 ;  /* 0x0000000311027223 */ /* 0x082fe20000000002 */
[----:B------:R-:W-:Y:S01]  /*2040*/  FFMA R0, R15, R3, R0 ;  /* 0x000000030f007223 */ /* 0x000fe20000000000 */
[-C--:B--2---:R-:W-:Y:S01]  /*2050*/  FFMA R5, R17, R24.reuse, R5 ;  /* 0x0000001811057223 */ /* 0x084fe20000000005 */
[----:B------:R-:W-:Y:S01]  /*2060*/  FFMA R16, R15, R24, R16 ;  /* 0x000000180f107223 */ /* 0x000fe20000000010 */
[-C--:B---3--:R-:W-:Y:S01]  /*2070*/  FFMA R7, R17, R26.reuse, R7 ;  /* 0x0000001a11077223 */ /* 0x088fe20000000007 */
[-C--:B------:R-:W-:Y:S01]  /*2080*/  FFMA R20, R15, R26.reuse, R20 ;  /* 0x0000001a0f147223 */ /* 0x080fe20000000014 */
[----:B------:R-:W-:Y:S01]  /*2090*/  HFMA2.MMA R15, -RZ, RZ, 0, 0 ;  /* 0x00000000ff0f7435 */ /* 0x000fe200000001ff */
[----:B------:R-:W-:Y:S01]  /*20a0*/  MOV R17, RZ ;  /* 0x000000ff00117202 */ /* 0x000fe20000000f00 */
[C---:B----4-:R-:W-:Y:S01]  /*20b0*/  FFMA R9, R28.reuse, R13, R9 ;  /* 0x0000000d1c097223 */ /* 0x050fe20000000009 */
[CC--:B------:R-:W-:Y:S01]  /*20c0*/  FFMA R10, R28.reuse, R3.reuse, R10 ;  /* 0x000000031c0a7223 */ /* 0x0c0fe2000000000a */
[C---:B------:R-:W-:Y:S01]  /*20d0*/  FFMA R11, R28.reuse, R26, R11 ;  /* 0x0000001a1c0b7223 */ /* 0x040fe2000000000b */
[----:B------:R-:W-:Y:S01]  /*20e0*/  FFMA R12, R28, R24, R12 ;  /* 0x000000181c0c7223 */ /* 0x000fe2000000000c */
[----:B------:R-:W-:Y:S01]  /*20f0*/  MOV R28, RZ ;  /* 0x000000ff001c7202 */ /* 0x000fe20000000f00 */
[----:B------:R-:W-:Y:S04]  /*2100*/  @!P3 LDS R17, [R6+0x30] ;  /* 0x000030000611b984 */ /* 0x000fe80000000800 */
[----:B------:R-:W-:Y:S04]  /*2110*/  @!P4 LDS R15, [R6+0xfc] ;  /* 0x0000fc00060fc984 */ /* 0x000fe80000000800 */
        /* <DEDUP_REMOVED lines=114> */
[C---:B------:R-:W-:Y:S01]  /*2840*/  FFMA R2, R17.reuse, R3, R2 ;  /* 0x0000000311027223 */ /* 0x040fe20000000002 */
[-C--:B--2---:R-:W-:Y:S01]  /*2850*/  FFMA R5, R17, R24.reuse, R5 ;  /* 0x0000001811057223 */ /* 0x084fe20000000005 */
[C---:B------:R-:W-:Y:S01]  /*2860*/  FFMA R16, R15.reuse, R24, R16 ;  /* 0x000000180f107223 */ /* 0x040fe20000000010 */
[-C--:B---3--:R-:W-:Y:S01]  /*2870*/  FFMA R20, R15, R26.reuse, R20 ;  /* 0x0000001a0f147223 */ /* 0x088fe20000000014 */
[----:B------:R-:W-:Y:S01]  /*2880*/  HFMA2.MMA R15, -RZ, RZ, 0, 0 ;  /* 0x00000000ff0f7435 */ /* 0x000fe200000001ff */
[-C--:B------:R-:W-:Y:S01]  /*2890*/  FFMA R7, R17, R26.reuse, R7 ;  /* 0x0000001a11077223 */ /* 0x080fe20000000007 */
[----:B------:R-:W-:Y:S01]  /*28a0*/  MOV R17, RZ ;  /* 0x000000ff00117202 */ /* 0x000fe20000000f00 */
[C---:B----4-:R-:W-:Y:S01]  /*28b0*/  FFMA R9, R28.reuse, R13, R9 ;  /* 0x0000000d1c097223 */ /* 0x050fe20000000009 */
[C---:B------:R-:W-:Y:S01]  /*28c0*/  FFMA R10, R28.reuse, R3, R10 ;  /* 0x000000031c0a7223 */ /* 0x040fe2000000000a */
[C---:B------:R-:W-:Y:S01]  /*28d0*/  FFMA R11, R28.reuse, R26, R11 ;  /* 0x0000001a1c0b7223 */ /* 0x040fe2000000000b */
[-C--:B------:R-:W-:Y:S01]  /*28e0*/  FFMA R12, R28, R24.reuse, R12 ;  /* 0x000000181c0c7223 */ /* 0x080fe2000000000c */
[----:B------:R-:W-:Y:S01]  /*28f0*/  MOV R28, RZ ;  /* 0x000000ff001c7202 */ /* 0x000fe20000000f00 */
[----:B------:R-:W-:Y:S04]  /*2900*/  @!P3 LDS R17, [R6+0x40] ;  /* 0x000040000611b984 */ /* 0x000fe80000000800 */
[----:B------:R-:W0:Y:S04]  /*2910*/  @!P1 LDS R15, [R8+0x84] ;  /* 0x00008400080f9984 */ /* 0x000e280000000800 */
[----:B------:R-:W1:Y:S01]  /*2920*/  @!P3 LDS R28, [R6+0xc4] ;  /* 0x0000c400061cb984 */ /* 0x000e620000000800 */
[----:B0-----:R-:W-:Y:S01]  /*2930*/  FFMA R4, R17, R15, R4 ;  /* 0x0000000f11047223 */ /* 0x001fe20000000004 */
[C---:B-1----:R-:W-:Y:S01]  /*2940*/  FFMA R21, R28.reuse, R24, R21 ;  /* 0x000000181c157223 */ /* 0x042fe20000000015 */
[----:B------:R-:W-:Y:S01]  /*2950*/  HFMA2.MMA R24, -RZ, RZ, 0, 0 ;  /* 0x00000000ff187435 */ /* 0x000fe200000001ff */
[C---:B------:R-:W-:Y:S01]  /*2960*/  FFMA R22, R28.reuse, R3, R22 ;  /* 0x000000031c167223 */ /* 0x040fe20000000016 */
[C---:B------:R-:W-:Y:S01]  /*2970*/  FFMA R18, R28.reuse, R13, R18 ;  /* 0x0000000d1c127223 */ /* 0x040fe20000000012 */
[----:B------:R-:W-:Y:S01]  /*2980*/  MOV R3, RZ ;  /* 0x000000ff00037202 */ /* 0x000fe20000000f00 */
[----:B------:R-:W-:Y:S01]  /*2990*/  FFMA R19, R28, R26, R19 ;  /* 0x0000001a1c137223 */ /* 0x000fe20000000013 */
[----:B------:R-:W-:Y:S01]  /*29a0*/  MOV R13, RZ ;  /* 0x000000ff000d7202 */ /* 0x000fe20000000f00 */
[----:B------:R-:W-:-:S03]  /*29b0*/  HFMA2.MMA R26, -RZ, RZ, 0, 0 ;  /* 0x00000000ff1a7435 */ /* 0x000fc600000001ff */
[----:B------:R-:W0:Y:S04]  /*29c0*/  @!P2 LDS R3, [R8+0xc8] ;  /* 0x0000c8000803a984 */ /* 0x000e280000000800 */
[----:B------:R-:W1:Y:S04]  /*29d0*/  @!P2 LDS R24, [R8+0x10c] ;  /* 0x00010c000818a984 */ /* 0x000e680000000800 */
[----:B------:R2:W3:Y:S04]  /*29e0*/  @!P1 LDS R13, [R8+0x40] ;  /* 0x00004000080d9984 */ /* 0x0004e80000000800 */
[----:B------:R-:W4:Y:S01]  /*29f0*/  @!P3 LDS R26, [R6+0x84] ;  /* 0x00008400061ab984 */ /* 0x000f220000000800 */
[----:B--2---:R-:W-:-:S10]  /*2a00*/  HFMA2.MMA R8, -RZ, RZ, 0, 0 ;  /* 0x00000000ff087435 */ /* 0x004fd400000001ff */
[----:B------:R-:W2:Y:S01]  /*2a10*/  @!P3 LDS R8, [R6+0xc8] ;  /* 0x0000c8000608b984 */ /* 0x000ea20000000800 */
[C---:B0-----:R-:W-:Y:S01]  /*2a20*/  FFMA R5, R17.reuse, R3, R5 ;  /* 0x0000000311057223 */ /* 0x041fe20000000005 */
[CC--:B-1----:R-:W-:Y:S01]  /*2a30*/  FFMA R7, R17.reuse, R24.reuse, R7 ;  /* 0x0000001811077223 */ /* 0x0c2fe20000000007 */
[----:B---3--:R-:W-:Y:S01]  /*2a40*/  FFMA R2, R17, R13, R2 ;  /* 0x0000000d11027223 */ /* 0x008fe20000000002 */
[----:B------:R-:W-:Y:S01]  /*2a50*/  MOV R17, RZ ;  /* 0x000000ff00117202 */ /* 0x000fe20000000f00 */
[C---:B----4-:R-:W-:Y:S01]  /*2a60*/  FFMA R12, R26.reuse, R3, R12 ;  /* 0x000000031a0c7223 */ /* 0x050fe2000000000c */
[C---:B------:R-:W-:Y:S01]  /*2a70*/  FFMA R11, R26.reuse, R24, R11 ;  /* 0x000000181a0b7223 */ /* 0x040fe2000000000b */
[----:B------:R-:W-:-:S03]  /*2a80*/  FFMA R9, R26, R15, R9 ;  /* 0x0000000f1a097223 */ /* 0x000fc60000000009 */
[----:B------:R-:W0:Y:S01]  /*2a90*/  @!P4 LDS R17, [R6+0x10c] ;  /* 0x00010c000611c984 */ /* 0x000e220000000800 */
[----:B------:R-:W-:Y:S01]  /*2aa0*/  FFMA R10, R26, R13, R10 ;  /* 0x0000000d1a0a7223 */ /* 0x000fe2000000000a */
[C---:B--2---:R-:W-:Y:S01]  /*2ab0*/  FFMA R21, R8.reuse, R3, R21 ;  /* 0x0000000308157223 */ /* 0x044fe20000000015 */
[CC--:B------:R-:W-:Y:S01]  /*2ac0*/  FFMA R19, R8.reuse, R24.reuse, R19 ;  /* 0x0000001808137223 */ /* 0x0c0fe20000000013 */
[C---:B------:R-:W-:Y:S01]  /*2ad0*/  FFMA R22, R8.reuse, R13, R22 ;  /* 0x0000000d08167223 */ /* 0x040fe20000000016 */
[----:B------:R-:W-:Y:S01]  /*2ae0*/  FFMA R18, R8, R15, R18 ;  /* 0x0000000f08127223 */ /* 0x000fe20000000012 */
[C---:B0-----:R-:W-:Y:S01]  /*2af0*/  FFMA R20, R17.reuse, R24, R20 ;  /* 0x0000001811147223 */ /* 0x041fe20000000014 */
[C---:B------:R-:W-:Y:S01]  /*2b00*/  FFMA R16, R17.reuse, R3, R16 ;  /* 0x0000000311107223 */ /* 0x040fe20000000010 */
[C---:B------:R-:W-:Y:S01]  /*2b10*/  FFMA R14, R17.reuse, R15, R14 ;  /* 0x0000000f110e7223 */ /* 0x040fe2000000000e */
[----:B------:R-:W-:Y:S02]  /*2b20*/  FFMA R0, R17, R13, R0 ;  /* 0x0000000d11007223 */ /* 0x000fe40000000000 */
[----:B------:R-:W0:Y:S02]  /*2b30*/  S2R R17, SR_TID.X ;  /* 0x0000000000117919 */ /* 0x000e240000002100 */
[----:B0-----:R-:W-:-:S04]  /*2b40*/  SHF.R.U32.HI R3, RZ, 0x4, R17 ;  /* 0x00000004ff037819 */ /* 0x001fc80000011611 */
[----:B------:R-:W-:-:S04]  /*2b50*/  SHF.L.U32 R24, R3, 0x1, RZ ;  /* 0x0000000103187819 */ /* 0x000fc800000006ff */
[----:B------:R-:W-:-:S04]  /*2b60*/  LOP3.LUT R3, R24, 0xfffffffe, R17, 0xe2, !PT ;  /* 0xfffffffe18037812 */ /* 0x000fc800078ee211 */
[C---:B------:R-:W-:Y:S02]  /*2b70*/  SHF.L.U32 R8, R3.reuse, 0x2, RZ ;  /* 0x0000000203087819 */ /* 0x040fe400000006ff */
[----:B------:R-:W-:Y:S02]  /*2b80*/  ISETP.GT.U32.AND P4, PT, R3, 0x3, PT ;  /* 0x000000030300780c */ /* 0x000fe40003f84070 */
[C---:B------:R-:W-:Y:S02]  /*2b90*/  IADD3 R3, R8.reuse, 0x1, RZ ;  /* 0x0000000108037810 */ /* 0x040fe40007ffe0ff */
[----:B------:R-:W-:Y:S02]  /*2ba0*/  IADD3 R6, R8, 0x2, RZ ;  /* 0x0000000208067810 */ /* 0x000fe40007ffe0ff */
[----:B------:R-:W-:Y:S02]  /*2bb0*/  ISETP.GT.U32.AND P1, PT, R3, 0xd, PT ;  /* 0x0000000d0300780c */ /* 0x000fe40003f24070 */
[----:B------:R-:W-:-:S02]  /*2bc0*/  SHF.L.U32 R3, R17, 0x1, RZ ;  /* 0x0000000111037819 */ /* 0x000fc400000006ff */
[----:B------:R-:W-:Y:S02]  /*2bd0*/  ISETP.GT.U32.AND P2, PT, R6, 0xd, PT ;  /* 0x0000000d0600780c */ /* 0x000fe40003f44070 */
[----:B------:R-:W-:Y:S02]  /*2be0*/  MOV R6, 0x400 ;  /* 0x0000040000067802 */ /* 0x000fe40000000f00 */
[----:B------:R-:W-:Y:S02]  /*2bf0*/  LOP3.LUT R3, R3, 0x1c, RZ, 0xc0, !PT ;  /* 0x0000001c03037812 */ /* 0x000fe400078ec0ff */
[----:B------:R-:W-:Y:S02]  /*2c00*/  IADD3 R6, R6, 0xae4, RZ ;  /* 0x00000ae406067810 */ /* 0x000fe40007ffe0ff */
[C---:B------:R-:W-:Y:S01]  /*2c10*/  IADD3 R13, R8.reuse, 0x3, RZ ;  /* 0x00000003080d7810 */ /* 0x040fe20007ffe0ff */
[----:B------:R-:W-:Y:S01]  /*2c20*/  IMAD R15, R8, 0x1b, R3 ;  /* 0x0000001b080f7824 */ /* 0x000fe200078e0203 */
[----:B------:R-:W-:-:S02]  /*2c30*/  LEA R6, R23, R6, 0x18 ;  /* 0x0000000617067211 */ /* 0x000fc400078ec0ff */
[----:B------:R-:W-:Y:S02]  /*2c40*/  ISETP.GT.U32.AND P3, PT, R13, 0xd, PT ;  /* 0x0000000d0d00780c */ /* 0x000fe40003f64070 */
[----:B------:R-:W-:Y:S02]  /*2c50*/  LOP3.LUT R13, R17, 0xe, RZ, 0xc0, !PT ;  /* 0x0000000e110d7812 */ /* 0x000fe400078ec0ff */
[----:B------:R-:W-:Y:S01]  /*2c60*/  LEA R8, R15, R6, 0x2 ;  /* 0x000000060f087211 */ /* 0x000fe200078e10ff */
[----:B------:R-:W-:Y:S08]  /*2c70*/  @P4 BRA `(.L_x_7) ;  /* 0x00000000002c4947 */ /* 0x000ff00003800000 */
[----:B------:R-:W-:Y:S02]  /*2c80*/  ISETP.NE.AND P6, PT, R13, 0xe, PT ;  /* 0x0000000e0d00780c */ /* 0x000fe40003fc5270 */
[----:B------:R-:W-:-:S04]  /*2c90*/  IADD3 R15, R3, 0x1, RZ ;  /* 0x00000001030f7810 */ /* 0x000fc80007ffe0ff */
[----:B------:R-:W-:Y:S02]  /*2ca0*/  ISETP.GT.U32.AND P5, PT, R15, 0x1a, PT ;  /* 0x0000001a0f00780c */ /* 0x000fe40003fa4070 */
[----:B------:R-:W-:-:S05]  /*2cb0*/  IADD3 R15, R3, 0x2, RZ ;  /* 0x00000002030f7810 */ /* 0x000fca0007ffe0ff */
[----:B------:R0:W1:Y:S01]  /*2cc0*/  @P6 LDS R23, [R8] ;  /* 0x0000000008176984 */ /* 0x0000620000000800 */
[----:B------:R-:W-:Y:S02]  /*2cd0*/  ISETP.GT.U32.AND P6, PT, R15, 0x1a, PT ;  /* 0x0000001a0f00780c */ /* 0x000fe40003fc4070 */
[----:B------:R-:W-:-:S03]  /*2ce0*/  IADD3 R15, R3, 0x3, RZ ;  /* 0x00000003030f7810 */ /* 0x000fc60007ffe0ff */
[----:B------:R0:W2:Y:S01]  /*2cf0*/  @!P5 LDS R17, [R8+0x4] ;  /* 0x000004000811d984 */ /* 0x0000a20000000800 */
[----:B------:R-:W-:-:S07]  /*2d00*/  ISETP.GT.U32.AND P5, PT, R15, 0x1a, PT ;  /* 0x0000001a0f00780c */ /* 0x000fce0003fa4070 */
[----:B------:R0:W3:Y:S06]  /*2d10*/  @!P6 LDS R25, [R8+0x8] ;  /* 0x000008000819e984 */ /* 0x0000ec0000000800 */
[----:B------:R0:W4:Y:S02]  /*2d20*/  @!P5 LDS R24, [R8+0xc] ;  /* 0x00000c000818d984 */ /* 0x0001240000000800 */
.L_x_7:
[----:B------:R-:W-:Y:S05]  /*2d30*/  BSYNC B0 ;  /* 0x0000000000007941 */ /* 0x000fea0003800000 */
.L_x_6:
[----:B-1----:R-:W-:Y:S01]  /*2d40*/  FMUL R23, R23, UR4 ;  /* 0x0000000417177c20 */ /* 0x002fe20008400000 */
[----:B--2---:R-:W-:Y:S01]  /*2d50*/  FMUL R17, R17, UR4 ;  /* 0x0000000411117c20 */ /* 0x004fe20008400000 */
[----:B----4-:R-:W-:Y:S01]  /*2d60*/  FMUL R15, R24, UR4 ;  /* 0x00000004180f7c20 */ /* 0x010fe20008400000 */
[----:B---3--:R-:W-:Y:S01]  /*2d70*/  FMUL R25, R25, UR4 ;  /* 0x0000000419197c20 */ /* 0x008fe20008400000 */
[----:B------:R-:W-:Y:S01]  /*2d80*/  BSSY B0, `(.L_x_8) ;  /* 0x0000011000007945 */ /* 0x000fe20003800000 */
[----:B------:R-:W-:Y:S01]  /*2d90*/  FFMA R27, R2, UR5, R23 ;  /* 0x00000005021b7c23 */ /* 0x000fe20008000017 */
[----:B------:R-:W-:Y:S01]  /*2da0*/  FFMA R29, R10, UR5, R17 ;  /* 0x000000050a1d7c23 */ /* 0x000fe20008000011 */
[----:B------:R-:W-:Y:S01]  /*2db0*/  FFMA R0, R0, UR5, R15 ;  /* 0x0000000500007c23 */ /* 0x000fe2000800000f */
[----:B------:R-:W-:Y:S01]  /*2dc0*/  FFMA R22, R22, UR5, R25 ;  /* 0x0000000516167c23 */ /* 0x000fe20008000019 */
[----:B------:R-:W-:Y:S06]  /*2dd0*/  @P4 BRA `(.L_x_9) ;  /* 0x00000000002c4947 */ /* 0x000fec0003800000 */
[----:B------:R-:W-:Y:S02]  /*2de0*/  ISETP.NE.AND P4, PT, R13, 0xe, PT ;  /* 0x0000000e0d00780c */ /* 0x000fe40003f85270 */
[C---:B------:R-:W-:Y:S02]  /*2df0*/  IADD3 R2, R3.reuse, 0x1, RZ ;  /* 0x0000000103027810 */ /* 0x040fe40007ffe0ff */
[----:B------:R-:W-:-:S04]  /*2e00*/  IADD3 R10, R3, 0x3, RZ ;  /* 0x00000003030a7810 */ /* 0x000fc80007ffe0ff */
[----:B------:R-:W-:-:S05]  /*2e10*/  ISETP.GT.U32.AND P6, PT, R10, 0x1a, PT ;  /* 0x0000001a0a00780c */ /* 0x000fca0003fc4070 */
[----:B------:R1:W-:Y:S01]  /*2e20*/  @P4 STS [R8], R27 ;  /* 0x0000001b08004388 */ /* 0x0003e20000000800 */
[----:B------:R-:W-:Y:S02]  /*2e30*/  ISETP.GT.U32.AND P4, PT, R2, 0x1a, PT ;  /* 0x0000001a0200780c */ /* 0x000fe40003f84070 */
[----:B------:R-:W-:-:S04]  /*2e40*/  IADD3 R2, R3, 0x2, RZ ;  /* 0x0000000203027810 */ /* 0x000fc80007ffe0ff */
[----:B------:R-:W-:Y:S01]  /*2e50*/  ISETP.GT.U32.AND P5, PT, R2, 0x1a, PT ;  /* 0x0000001a0200780c */ /* 0x000fe20003fa4070 */
[----:B------:R1:W-:Y:S06]  /*2e60*/  @!P6 STS [R8+0xc], R0 ;  /* 0x00000c000800e388 */ /* 0x0003ec0000000800 */
[----:B------:R1:W-:Y:S06]  /*2e70*/  @!P4 STS [R8+0x4], R29 ;  /* 0x0000041d0800c388 */ /* 0x0003ec0000000800 */
[----:B------:R1:W-:Y:S02]  /*2e80*/  @!P5 STS [R8+0x8], R22 ;  /* 0x000008160800d388 */ /* 0x0003e40000000800 */
.L_x_9:
[----:B------:R-:W-:Y:S05]  /*2e90*/  BSYNC B0 ;  /* 0x0000000000007941 */ /* 0x000fea0003800000 */
.L_x_8:
[----:B------:R-:W-:Y:S04]  /*2ea0*/  BSSY B0, `(.L_x_10) ;  /* 0x000000d000007945 */ /* 0x000fe80003800000 */
[----:B------:R-:W-:Y:S05]  /*2eb0*/  @P1 BRA `(.L_x_11) ;  /* 0x00000000002c1947 */ /* 0x000fea0003800000 */
[----:B------:R-:W-:Y:S02]  /*2ec0*/  ISETP.NE.AND P6, PT, R13, 0xe, PT ;  /* 0x0000000e0d00780c */ /* 0x000fe40003fc5270 */
[C---:B-1----:R-:W-:Y:S02]  /*2ed0*/  IADD3 R0, R3.reuse, 0x1, RZ ;  /* 0x0000000103007810 */ /* 0x042fe40007ffe0ff */
[C---:B------:R-:W-:Y:S02]  /*2ee0*/  IADD3 R2, R3.reuse, 0x2, RZ ;  /* 0x0000000203027810 */ /* 0x040fe40007ffe0ff */
[----:B------:R-:W-:Y:S02]  /*2ef0*/  IADD3 R10, R3, 0x3, RZ ;  /* 0x00000003030a7810 */ /* 0x000fe40007ffe0ff */
[----:B------:R-:W-:Y:S02]  /*2f00*/  ISETP.GT.U32.AND P5, PT, R0, 0x1a, PT ;  /* 0x0000001a0000780c */ /* 0x000fe40003fa4070 */
[----:B------:R-:W-:-:S03]  /*2f10*/  ISETP.GT.U32.AND P4, PT, R2, 0x1a, PT ;  /* 0x0000001a0200780c */ /* 0x000fc60003f84070 */
[----:B------:R2:W3:Y:S01]  /*2f20*/  @P6 LDS R23, [R8+0x6c] ;  /* 0x00006c0008176984 */ /* 0x0004e20000000800 */
[----:B------:R-:W-:-:S07]  /*2f30*/  ISETP.GT.U32.AND P6, PT, R10, 0x1a, PT ;  /* 0x0000001a0a00780c */ /* 0x000fce0003fc4070 */
[----:B------:R2:W4:Y:S04]  /*2f40*/  @!P5 LDS R17, [R8+0x70] ;  /* 0x000070000811d984 */ /* 0x0005280000000800 */
[----:B------:R2:W1:Y:S04]  /*2f50*/  @!P4 LDS R25, [R8+0x74] ;  /* 0x000074000819c984 */ /* 0x0004680000000800 */
[----:B------:R2:W0:Y:S02]  /*2f60*/  @!P6 LDS R15, [R8+0x78] ;  /* 0x00007800080fe984 */ /* 0x0004240000000800 */
.L_x_11:
[----:B------:R-:W-:Y:S05]  /*2f70*/  BSYNC B0 ;  /* 0x0000000000007941 */ /* 0x000fea0003800000 */
.L_x_10:
[----:B---3--:R-:W-:Y:S01]  /*2f80*/  FMUL R23, R23, UR4 ;  /* 0x0000000417177c20 */ /* 0x008fe20008400000 */
[----:B-1--4-:R-:W-:Y:S01]  /*2f90*/  FMUL R0, R17, UR4 ;  /* 0x0000000411007c20 */ /* 0x012fe20008400000 */
[----:B------:R-:W-:Y:S01]  /*2fa0*/  FMUL R25, R25, UR4 ;  /* 0x0000000419197c20 */ /* 0x000fe20008400000 */
[----:B0-----:R-:W-:Y:S01]  /*2fb0*/  FMUL R15, R15, UR4 ;  /* 0x000000040f0f7c20 */ /* 0x001fe20008400000 */
[----:B------:R-:W-:Y:S01]  /*2fc0*/  BSSY B0, `(.L_x_12) ;  /* 0x0000011000007945 */ /* 0x000fe20003800000 */
[----:B------:R-:W-:Y:S01]  /*2fd0*/  FFMA R17, R4, UR5, R23 ;  /* 0x0000000504117c23 */ /* 0x000fe20008000017 */
[----:B------:R-:W-:Y:S01]  /*2fe0*/  FFMA R9, R9, UR5, R0 ;  /* 0x0000000509097c23 */ /* 0x000fe20008000000 */
[----:B------:R-:W-:Y:S01]  /*2ff0*/  FFMA R27, R18, UR5, R25 ;  /* 0x00000005121b7c23 */ /* 0x000fe20008000019 */
[----:B------:R-:W-:Y:S01]  /*3000*/  FFMA R29, R14, UR5, R15 ;  /* 0x000000050e1d7c23 */ /* 0x000fe2000800000f */
[----:B------:R-:W-:Y:S06]  /*3010*/  @P1 BRA `(.L_x_13) ;  /* 0x00000000002c1947 */ /* 0x000fec0003800000 */
[C---:B------:R-:W-:Y:S02]  /*3020*/  IADD3 R2, R3.reuse, 0x1, RZ ;  /* 0x0000000103027810 */ /* 0x040fe40007ffe0ff */
[C---:B------:R-:W-:Y:S02]  /*3030*/  IADD3 R4, R3.reuse, 0x2, RZ ;  /* 0x0000000203047810 */ /* 0x040fe40007ffe0ff */
[----:B------:R-:W-:Y:S02]  /*3040*/  IADD3 R10, R3, 0x3, RZ ;  /* 0x00000003030a7810 */ /* 0x000fe40007ffe0ff */
[----:B------:R-:W-:Y:S02]  /*3050*/  ISETP.NE.AND P1, PT, R13, 0xe, PT ;  /* 0x0000000e0d00780c */ /* 0x000fe40003f25270 */
[----:B------:R-:W-:Y:S02]  /*3060*/  ISETP.GT.U32.AND P4, PT, R2, 0x1a, PT ;  /* 0x0000001a0200780c */ /* 0x000fe40003f84070 */
[----:B------:R-:W-:-:S02]  /*3070*/  ISETP.GT.U32.AND P5, PT, R4, 0x1a, PT ;  /* 0x0000001a0400780c */ /* 0x000fc40003fa4070 */
[----:B------:R-:W-:-:S07]  /*3080*/  ISETP.GT.U32.AND P6, PT, R10, 0x1a, PT ;  /* 0x0000001a0a00780c */ /* 0x000fce0003fc4070 */
[----:B------:R0:W-:Y:S04]  /*3090*/  @P1 STS [R8+0x6c], R17 ;  /* 0x00006c1108001388 */ /* 0x0001e80000000800 */
[----:B------:R0:W-:Y:S04]  /*30a0*/  @!P4 STS [R8+0x70], R9 ;  /* 0x000070090800c388 */ /* 0x0001e80000000800 */
[----:B------:R0:W-:Y:S04]  /*30b0*/  @!P5 STS [R8+0x74], R27 ;  /* 0x0000741b0800d388 */ /* 0x0001e80000000800 */
[----:B------:R0:W-:Y:S02]  /*30c0*/  @!P6 STS [R8+0x78], R29 ;  /* 0x0000781d0800e388 */ /* 0x0001e40000000800 */
.L_x_13:
[----:B------:R-:W-:Y:S05]  /*30d0*/  BSYNC B0 ;  /* 0x0000000000007941 */ /* 0x000fea0003800000 */
.L_x_12:
[----:B------:R-:W-:Y:S04]  /*30e0*/  BSSY B0, `(.L_x_14) ;  /* 0x000000d000007945 */ /* 0x000fe80003800000 */
[----:B------:R-:W-:Y:S05]  /*30f0*/  @P2 BRA `(.L_x_15) ;  /* 0x00000000002c2947 */ /* 0x000fea0003800000 */
[C---:B------:R-:W-:Y:S02]  /*3100*/  IADD3 R2, R3.reuse, 0x1, RZ ;  /* 0x0000000103027810 */ /* 0x040fe40007ffe0ff */
[C---:B------:R-:W-:Y:S02]  /*3110*/  IADD3 R4, R3.reuse, 0x2, RZ ;  /* 0x0000000203047810 */ /* 0x040fe40007ffe0ff */
[----:B0-----:R-:W-:Y:S02]  /*3120*/  IADD3 R9, R3, 0x3, RZ ;  /* 0x0000000303097810 */ /* 0x001fe40007ffe0ff */
[----:B------:R-:W-:Y:S02]  /*3130*/  ISETP.NE.AND P1, PT, R13, 0xe, PT ;  /* 0x0000000e0d00780c */ /* 0x000fe40003f25270 */
[----:B------:R-:W-:Y:S02]  /*3140*/  ISETP.GT.U32.AND P4, PT, R2, 0x1a, PT ;  /* 0x0000001a0200780c */ /* 0x000fe40003f84070 */
[----:B------:R-:W-:-:S02]  /*3150*/  ISETP.GT.U32.AND P5, PT, R4, 0x1a, PT ;  /* 0x0000001a0400780c */ /* 0x000fc40003fa4070 */
[----:B------:R-:W-:-:S07]  /*3160*/  ISETP.GT.U32.AND P6, PT, R9, 0x1a, PT ;  /* 0x0000001a0900780c */ /* 0x000fce0003fc4070 */
[----:B------:R1:W3:Y:S04]  /*3170*/  @P1 LDS R23, [R8+0xd8] ;  /* 0x0000d80008171984 */ /* 0x0002e80000000800 */
[----:B------:R1:W4:Y:S04]  /*3180*/  @!P4 LDS R0, [R8+0xdc] ;  /* 0x0000dc000800c984 */ /* 0x0003280000000800 */
[----:B------:R1:W0:Y:S04]  /*3190*/  @!P5 LDS R25, [R8+0xe0] ;  /* 0x0000e0000819d984 */ /* 0x0002280000000800 */
[----:B------:R1:W0:Y:S02]  /*31a0*/  @!P6 LDS R15, [R8+0xe4] ;  /* 0x0000e400080fe984 */ /* 0x0002240000000800 */
.L_x_15:
[----:B------:R-:W-:Y:S05]  /*31b0*/  BSYNC B0 ;  /* 0x0000000000007941 */ /* 0x000fea0003800000 */
.L_x_14:
[----:B0---4-:R-:W-:Y:S01]  /*31c0*/  FMUL R9, R0, UR4 ;  /* 0x0000000400097c20 */ /* 0x011fe20008400000 */
[----:B---3--:R-:W-:Y:S01]  /*31d0*/  FMUL R2, R23, UR4 ;  /* 0x0000000417027c20 */ /* 0x008fe20008400000 */
[----:B------:R-:W-:Y:S01]  /*31e0*/  FMUL R0, R25, UR4 ;  /* 0x0000000419007c20 */ /* 0x000fe20008400000 */
[----:B------:R-:W-:Y:S01]  /*31f0*/  FMUL R15, R15, UR4 ;  /* 0x000000040f0f7c20 */ /* 0x000fe20008400000 */
        /* <DEDUP_REMOVED lines=17> */
.L_x_17:
[----:B------:R-:W-:Y:S05]  /*3310*/  BSYNC B0 ;  /* 0x0000000000007941 */ /* 0x000fea0003800000 */
.L_x_16:
[----:B------:R-:W-:Y:S04]  /*3320*/  BSSY B0, `(.L_x_18) ;  /* 0x000000d000007945 */ /* 0x000fe80003800000 */
[----:B------:R-:W-:Y:S05]  /*3330*/  @P3 BRA `(.L_x_19) ;  /* 0x00000000002c3947 */ /* 0x000fea0003800000 */
[C---:B------:R-:W-:Y:S02]  /*3340*/  IADD3 R4, R3.reuse, 0x1, RZ ;  /* 0x0000000103047810 */ /* 0x040fe40007ffe0ff */
[C---:B0-----:R-:W-:Y:S02]  /*3350*/  IADD3 R5, R3.reuse, 0x2, RZ ;  /* 0x0000000203057810 */ /* 0x041fe40007ffe0ff */
[----:B------:R-:W-:Y:S02]  /*3360*/  IADD3 R10, R3, 0x3, RZ ;  /* 0x00000003030a7810 */ /* 0x000fe40007ffe0ff */
[----:B------:R-:W-:Y:S02]  /*3370*/  ISETP.NE.AND P1, PT, R13, 0xe, PT ;  /* 0x0000000e0d00780c */ /* 0x000fe40003f25270 */
[----:B------:R-:W-:Y:S02]  /*3380*/  ISETP.GT.U32.AND P2, PT, R4, 0x1a, PT ;  /* 0x0000001a0400780c */ /* 0x000fe40003f44070 */
[----:B------:R-:W-:-:S02]  /*3390*/  ISETP.GT.U32.AND P4, PT, R5, 0x1a, PT ;  /* 0x0000001a0500780c */ /* 0x000fc40003f84070 */
[----:B------:R-:W-:-:S07]  /*33a0*/  ISETP.GT.U32.AND P5, PT, R10, 0x1a, PT ;  /* 0x0000001a0a00780c */ /* 0x000fce0003fa4070 */
[----:B------:R3:W4:Y:S04]  /*33b0*/  @P1 LDS R2, [R8+0x144] ;  /* 0x0001440008021984 */ /* 0x0007280000000800 */
[----:B------:R3:W0:Y:S04]  /*33c0*/  @!P2 LDS R9, [R8+0x148] ;  /* 0x000148000809a984 */ /* 0x0006280000000800 */
[----:B------:R3:W0:Y:S04]  /*33d0*/  @!P4 LDS R0, [R8+0x14c] ;  /* 0x00014c000800c984 */ /* 0x0006280000000800 */
[----:B------:R3:W0:Y:S02]  /*33e0*/  @!P5 LDS R15, [R8+0x150] ;  /* 0x00015000080fd984 */ /* 0x0006240000000800 */
.L_x_19:
[----:B------:R-:W-:Y:S05]  /*33f0*/  BSYNC B0 ;  /* 0x0000000000007941 */ /* 0x000fea0003800000 */
.L_x_18:
[----:B------:R-:W-:Y:S04]  /*3400*/  BSSY B0, `(.L_x_20) ;  /* 0x0000015000007945 */ /* 0x000fe80003800000 */
[----:B------:R-:W-:Y:S05]  /*3410*/  @P3 BRA `(.L_x_21) ;  /* 0x00000000004c3947 */ /* 0x000fea0003800000 */
[C---:B------:R-:W-:Y:S01]  /*3420*/  IADD3 R4, R3.reuse, 0x1, RZ ;  /* 0x0000000103047810 */ /* 0x040fe20007ffe0ff */
[----:B----4-:R-:W-:Y:S01]  /*3430*/  FMUL R2, R2, UR4 ;  /* 0x0000000402027c20 */ /* 0x010fe20008400000 */
[C---:B0-----:R-:W-:Y:S01]  /*3440*/  IADD3 R5, R3.reuse, 0x2, RZ ;  /* 0x0000000203057810 */ /* 0x041fe20007ffe0ff */
[----:B------:R-:W-:Y:S01]  /*3450*/  FMUL R0, R0, UR4 ;  /* 0x0000000400007c20 */ /* 0x000fe20008400000 */
[----:B------:R-:W-:Y:S01]  /*3460*/  IADD3 R3, R3, 0x3, RZ ;  /* 0x0000000303037810 */ /* 0x000fe20007ffe0ff */
[----:B------:R-:W-:Y:S01]  /*3470*/  FMUL R15, R15, UR4 ;  /* 0x000000040f0f7c20 */ /* 0x000fe20008400000 */
[----:B------:R-:W-:Y:S01]  /*3480*/  ISETP.NE.AND P1, PT, R13, 0xe, PT ;  /* 0x0000000e0d00780c */ /* 0x000fe20003f25270 */
[----:B------:R-:W-:Y:S01]  /*3490*/  FFMA R7, R7, UR5, R2 ;  /* 0x0000000507077c23 */ /* 0x000fe20008000002 */
[----:B------:R-:W-:Y:S01]  /*34a0*/  ISETP.GT.U32.AND P2, PT, R4, 0x1a, PT ;  /* 0x0000001a0400780c */ /* 0x000fe20003f44070 */
[----:B------:R-:W-:Y:S01]  /*34b0*/  FMUL R4, R9, UR4 ;  /* 0x0000000409047c20 */ /* 0x000fe20008400000 */
[----:B------:R-:W-:Y:S01]  /*34c0*/  ISETP.GT.U32.AND P3, PT, R5, 0x1a, PT ;  /* 0x0000001a0500780c */ /* 0x000fe20003f64070 */
[----:B------:R-:W-:Y:S01]  /*34d0*/  FFMA R19, R19, UR5, R0 ;  /* 0x0000000513137c23 */ /* 0x000fe20008000000 */
[----:B------:R-:W-:Y:S01]  /*34e0*/  ISETP.GT.U32.AND P4, PT, R3, 0x1a, PT ;  /* 0x0000001a0300780c */ /* 0x000fe20003f84070 */
[----:B------:R-:W-:Y:S01]  /*34f0*/  FFMA R11, R11, UR5, R4 ;  /* 0x000000050b0b7c23 */ /* 0x000fe20008000004 */
[----:B------:R-:W-:-:S05]  /*3500*/  FFMA R15, R20, UR5, R15 ;  /* 0x00000005140f7c23 */ /* 0x000fca000800000f */
[----:B------:R0:W-:Y:S04]  /*3510*/  @P1 STS [R8+0x144], R7 ;  /* 0x0001440708001388 */ /* 0x0001e80000000800 */
[----:B------:R0:W-:Y:S04]  /*3520*/  @!P2 STS [R8+0x148], R11 ;  /* 0x0001480b0800a388 */ /* 0x0001e80000000800 */
[----:B------:R0:W-:Y:S04]  /*3530*/  @!P3 STS [R8+0x14c], R19 ;  /* 0x00014c130800b388 */ /* 0x0001e80000000800 */
[----:B------:R0:W-:Y:S02]  /*3540*/  @!P4 STS [R8+0x150], R15 ;  /* 0x0001500f0800c388 */ /* 0x0001e40000000800 */
.L_x_21:
[----:B------:R-:W-:Y:S05]  /*3550*/  BSYNC B0 ;  /* 0x0000000000007941 */ /* 0x000fea0003800000 */
.L_x_20:
[----:B------:R-:W-:Y:S06]  /*3560*/  BAR.SYNC.DEFER_BLOCKING 0x0 ;  /* 0x0000000000007b1d */ /* 0x000fec0000010000 */
[----:B------:R-:W-:Y:S05]  /*3570*/  @P0 EXIT ;  /* 0x000000000000094d */ /* 0x000fea0003800000 */
[----:B0-----:R-:W-:-:S07]  /*3580*/  MOV R5, RZ ;  /* 0x000000ff00057202 */ /* 0x001fce0000000f00 */
.L_x_23:
[----:B----4-:R-:W0:Y:S01]  /*3590*/  LDC.64 R2, c[0x0][0x210] ;  /* 0x00008400ff027b82 */ /* 0x010e220000000a00 */
[C---:B------:R-:W-:Y:S01]  /*35a0*/  IMAD R7, R5.reuse, 0x1b, RZ ;  /* 0x0000001b05077824 */ /* 0x040fe200078e02ff */
[----:B------:R-:W-:Y:S01]  /*35b0*/  HFMA2.MMA R4, -RZ, RZ, 0, 0 ;  /* 0x00000000ff047435 */ /* 0x000fe200000001ff */
[C---:B------:R-:W-:Y:S01]  /*35c0*/  IMAD R0, R5.reuse, 0x6c, R6 ;  /* 0x0000006c05007824 */ /* 0x040fe200078e0206 */
[----:B------:R-:W-:-:S04]  /*35d0*/  IADD3 R5, R5, 0x1, RZ ;  /* 0x0000000105057810 */ /* 0x000fc80007ffe0ff */
[----:B------:R-:W-:Y:S01]  /*35e0*/  ISETP.GE.U32.AND P2, PT, R5, 0xe, PT ;  /* 0x0000000e0500780c */ /* 0x000fe20003f46070 */
[----:B0-----:R-:W-:-:S12]  /*35f0*/  IMAD.WIDE R2, R7, 0x4, R2 ;  /* 0x0000000407027825 */ /* 0x001fd800078e0202 */
.L_x_22:
[----:B------:R0:W4:Y:S01]  /*3600*/  LDS R7, [R0] ;  /* 0x0000000000077984 */ /* 0x0001220000000800 */
[----:B------:R-:W-:-:S04]  /*3610*/  IADD3 R4, R4, 0x1, RZ ;  /* 0x0000000104047810 */ /* 0x000fc80007ffe0ff */
[----:B------:R-:W-:Y:S02]  /*3620*/  ISETP.NE.AND P0, PT, R4, 0x1b, PT ;  /* 0x0000001b0400780c */ /* 0x000fe40003f05270 */
[----:B0-----:R-:W-:Y:S01]  /*3630*/  IADD3 R0, R0, 0x4, RZ ;  /* 0x0000000400007810 */ /* 0x001fe20007ffe0ff */
[----:B----4-:R0:W-:Y:S02]  /*3640*/  STG.E desc[UR8][R2.64], R7 ;  /* 0x0000000702007986 */ /* 0x0101e4000c101908 */
[----:B0-----:R-:W-:-:S04]  /*3650*/  IADD3 R2, P1, R2, 0x4, RZ ;  /* 0x0000000402027810 */ /* 0x001fc80007f3e0ff */
[----:B------:R-:W-:-:S04]  /*3660*/  IADD3.X R3, RZ, R3, RZ, P1, !PT ;  /* 0x00000003ff037210 */ /* 0x000fc80000ffe4ff */
[----:B------:R-:W-:Y:S05]  /*3670*/  @P0 BRA `(.L_x_22) ;  /* 0xfffffffc00e00947 */ /* 0x000fea000383ffff */
[----:B------:R-:W-:Y:S05]  /*3680*/  @!P2 BRA `(.L_x_23) ;  /* 0xfffffffc00c0a947 */ /* 0x000fea000383ffff */
[----:B------:R-:W-:Y:S05]  /*3690*/  EXIT ;  /* 0x000000000000794d */ /* 0x000fea0003800000 */
.L_x_24:
[----:B------:R-:W-:-:S00]  /*36a0*/  BRA `(.L_x_24) ;  /* 0xfffffffc00fc7947 */ /* 0x000fc0000383ffff */
[----:B------:R-:W-:-:S00]  /*36b0*/  NOP ;  /* 0x0000000000007918 */ /* 0x000fc00000000000 */
        /* <DEDUP_REMOVED lines=12> */
.L_x_25:


//--------------------- .nv.shared._Z6kernelPffPKfS1_fS1_ --------------------------
	.section	.nv.shared._Z6kernelPffPKfS1_fS1_,"aw",@nobits
	.sectionflags	@""
	.align	4
.nv.shared._Z6kernelPffPKfS1_fS1_:
	.zero		5324


//--------------------- .nv.shared.reserved.0     --------------------------
	.section	.nv.shared.reserved.0,"aw",@nobits
	.weak		__nv_reservedSMEM_offset_0_alias
	.size		__nv_reservedSMEM_offset_0_alias, 0, 0
	.other		__nv_reservedSMEM_offset_0_alias,@"STO_CUDA_RESERVED_SHARED STV_DEFAULT"
__nv_reservedSMEM_offset_0_alias:
	.zero		0


//--------------------- .nv.global                --------------------------
	.section	.nv.global,"aw",@nobits
.nv.global:
	.type		_ZN34_INTERNAL_e3ccb2e2_4_k_cu_0405850d4cute1_E,@object
	.size		_ZN34_INTERNAL_e3ccb2e2_4_k_cu_0405850d4cute1_E,(_ZN34_INTERNAL_e3ccb2e2_4_k_cu_0405850d4cuda3std3__45__cpo6cbeginE - _ZN34_INTERNAL_e3ccb2e2_4_k_cu_0405850d4cute1_E)
_ZN34_INTERNAL_e3ccb2e2_4_k_cu_0405850d4cute1_E:
	.zero		1
	.type		_ZN34_INTERNAL_e3ccb2e2_4_k_cu_0405850d4cuda3std3__45__cpo6cbeginE,@object
	.size		_ZN34_INTERNAL_e3ccb2e2_4_k_cu_0405850d4cuda3std3__45__cpo6cbeginE,(_ZN34_INTERNAL_e3ccb2e2_4_k_cu_0405850d4cuda3std3__48in_placeE - _ZN34_INTERNAL_e3ccb2e2_4_k_cu_0405850d4cuda3std3__45__cpo6cbeginE)
_ZN34_INTERNAL_e3ccb2e2_4_k_cu_0405850d4cuda3std3__45__cpo6cbeginE:
	.zero		1
	.type		_ZN34_INTERNAL_e3ccb2e2_4_k_cu_0405850d4cuda3std3__48in_placeE,@object
	.size		_ZN34_INTERNAL_e3ccb2e2_4_k_cu_0405850d4cuda3std3__48in_placeE,(_ZN34_INTERNAL_e3ccb2e2_4_k_cu_0405850d4cuda3std6ranges3__45__cpo9iter_moveE - _ZN34_INTERNAL_e3ccb2e2_4_k_cu_0405850d4cuda3std3__48in_placeE)
_ZN34_INTERNAL_e3ccb2e2_4_k_cu_0405850d4cuda3std3__48in_placeE:
	.zero		1
	.type		_ZN34_INTERNAL_e3ccb2e2_4_k_cu_0405850d4cuda3std6ranges3__45__cpo9iter_moveE,@object
	.size		_ZN34_INTERNAL_e3ccb2e2_4_k_cu_0405850d4cuda3std6ranges3__45__cpo9iter_moveE,(_ZN34_INTERNAL_e3ccb2e2_4_k_cu_0405850d4cuda3std3__45__cpo5beginE - _ZN34_INTERNAL_e3ccb2e2_4_k_cu_0405850d4cuda3std6ranges3__45__cpo9iter_moveE)
_ZN34_INTERNAL_e3ccb2e2_4_k_cu_0405850d4cuda3std6ranges3__45__cpo9iter_moveE:
	.zero		1
	.type		_ZN34_INTERNAL_e3ccb2e2_4_k_cu_0405850d4cuda3std3__45__cpo5beginE,@object
	.size		_ZN34_INTERNAL_e3ccb2e2_4_k_cu_0405850d4cuda3std3__45__cpo5beginE,(_ZN34_INTERNAL_e3ccb2e2_4_k_cu_0405850d4cuda3std3__436_GLOBAL__N__e3ccb2e2_4_k_cu_0405850d6ignoreE - _ZN34_INTERNAL_e3ccb2e2_4_k_cu_0405850d4cuda3std3__45__cpo5beginE)
_ZN34_INTERNAL_e3ccb2e2_4_k_cu_0405850d4cuda3std3__45__cpo5beginE:
	.zero		1
	.type		_ZN34_INTERNAL_e3ccb2e2_4_k_cu_0405850d4cuda3std3__436_GLOBAL__N__e3ccb2e2_4_k_cu_0405850d6ignoreE,@object
	.size		_ZN34_INTERNAL_e3ccb2e2_4_k_cu_0405850d4cuda3std3__436_GLOBAL__N__e3ccb2e2_4_k_cu_0405850d6ignoreE,(_ZN34_INTERNAL_e3ccb2e2_4_k_cu_0405850d4cute7productE - _ZN34_INTERNAL_e3ccb2e2_4_k_cu_0405850d4cuda3std3__436_GLOBAL__N__e3ccb2e2_4_k_cu_0405850d6ignoreE)
_ZN34_INTERNAL_e3ccb2e2_4_k_cu_0405850d4cuda3std3__436_GLOBAL__N__e3ccb2e2_4_k_cu_0405850d6ignoreE:
	.zero		1
	.type		_ZN34_INTERNAL_e3ccb2e2_4_k_cu_0405850d4cute7productE,@object
	.size		_ZN34_INTERNAL_e3ccb2e2_4_k_cu_0405850d4cute7productE,(_ZN34_INTERNAL_e3ccb2e2_4_k_cu_0405850d4cuda3std3__45__cpo3endE - _ZN34_INTERNAL_e3ccb2e2_4_k_cu_0405850d4cute7productE)
_ZN34_INTERNAL_e3ccb2e2_4_k_cu_0405850d4cute7productE:
	.zero		1
	.type		_ZN34_INTERNAL_e3ccb2e2_4_k_cu_0405850d4cuda3std3__45__cpo3endE,@object
	.size		_ZN34_INTERNAL_e3ccb2e2_4_k_cu_0405850d4cuda3std3__45__cpo3endE,(_ZN34_INTERNAL_e3ccb2e2_4_k_cu_0405850d4cuda3std3__419piecewise_constructE - _ZN34_INTERNAL_e3ccb2e2_4_k_cu_0405850d4cuda3std3__45__cpo3endE)
_ZN34_INTERNAL_e3ccb2e2_4_k_cu_0405850d4cuda3std3__45__cpo3endE:
	.zero		1
	.type		_ZN34_INTERNAL_e3ccb2e2_4_k_cu_0405850d4cuda3std3__419piecewise_constructE,@object
	.size		_ZN34_INTERNAL_e3ccb2e2_4_k_cu_0405850d4cuda3std3__419piecewise_constructE,(_ZN34_INTERNAL_e3ccb2e2_4_k_cu_0405850d4cuda3std3__45__cpo4cendE - _ZN34_INTERNAL_e3ccb2e2_4_k_cu_0405850d4cuda3std3__419piecewise_constructE)
_ZN34_INTERNAL_e3ccb2e2_4_k_cu_0405850d4cuda3std3__419piecewise_constructE:
	.zero		1
	.type		_ZN34_INTERNAL_e3ccb2e2_4_k_cu_0405850d4cuda3std3__45__cpo4cendE,@object
	.size		_ZN34_INTERNAL_e3ccb2e2_4_k_cu_0405850d4cuda3std3__45__cpo4cendE,(_ZN34_INTERNAL_e3ccb2e2_4_k_cu_0405850d4cuda3std6ranges3__45__cpo4swapE - _ZN34_INTERNAL_e3ccb2e2_4_k_cu_0405850d4cuda3std3__45__cpo4cendE)
_ZN34_INTERNAL_e3ccb2e2_4_k_cu_0405850d4cuda3std3__45__cpo4cendE:
	.zero		1
	.type		_ZN34_INTERNAL_e3ccb2e2_4_k_cu_0405850d4cuda3std6ranges3__45__cpo4swapE,@object
	.size		_ZN34_INTERNAL_e3ccb2e2_4_k_cu_0405850d4cuda3std6ranges3__45__cpo4swapE,(.L_7 - _ZN34_INTERNAL_e3ccb2e2_4_k_cu_0405850d4cuda3std6ranges3__45__cpo4swapE)
_ZN34_INTERNAL_e3ccb2e2_4_k_cu_0405850d4cuda3std6ranges3__45__cpo4swapE:
	.zero		1
.L_7:


//--------------------- .nv.constant0._Z6kernelPffPKfS1_fS1_ --------------------------
	.section	.nv.constant0._Z6kernelPffPKfS1_fS1_,"a",@progbits
	.sectionflags	@""
	.align	4
.nv.constant0._Z6kernelPffPKfS1_fS1_:
	.zero		576


//--------------------- SYMBOLS --------------------------

	.type		.nv.reservedSmem.offset0,@object
	.size		.nv.reservedSmem.offset0,0x4
